// auto-generated by cutlass_sweep.gemm — config: {"arch": "sm_90", "cluster_m": 1, "cluster_n": 1, "dtype": "fp16", "dtype_b": "fp16", "layout": "nt", "stages": 0, "tile_k": 128, "tile_m": 64, "tile_n": 256}
#include "cutlass/cutlass.h"
#include "cutlass/gemm/collective/collective_builder.hpp"
#include "cutlass/gemm/device/gemm_universal_adapter.h"
#include "cutlass/gemm/kernel/gemm_universal.hpp"
#include "cutlass/epilogue/collective/collective_builder.hpp"

using ElemA = cutlass::half_t;
using ElemB = cutlass::half_t;
using ElemCD = cutlass::half_t;
using Acc  = float;
using TileShape    = cute::Shape<cute::_64, cute::_256, cute::_128>;
using ClusterShape = cute::Shape<cute::_1, cute::_1, cute::_1>;

using CollectiveEpilogue = typename cutlass::epilogue::collective::CollectiveBuilder<
    cutlass::arch::Sm90, cutlass::arch::OpClassTensorOp,
    TileShape, ClusterShape,
    cutlass::epilogue::collective::EpilogueTileAuto,
    Acc, Acc,
    ElemCD, cutlass::layout::RowMajor, 128 / cutlass::sizeof_bits<ElemCD>::value,
    ElemCD, cutlass::layout::RowMajor, 128 / cutlass::sizeof_bits<ElemCD>::value,
    cutlass::epilogue::collective::EpilogueScheduleAuto
  >::CollectiveOp;

using CollectiveMainloop = typename cutlass::gemm::collective::CollectiveBuilder<
    cutlass::arch::Sm90, cutlass::arch::OpClassTensorOp,
    ElemA, cutlass::layout::RowMajor, 128 / cutlass::sizeof_bits<ElemA>::value,
    ElemB, cutlass::layout::ColumnMajor, 128 / cutlass::sizeof_bits<ElemB>::value,
    Acc,
    TileShape, ClusterShape,
    cutlass::gemm::collective::StageCountAutoCarveout<static_cast<int>(sizeof(typename CollectiveEpilogue::SharedStorage))>,
    cutlass::gemm::collective::KernelScheduleAuto
  >::CollectiveOp;

using GemmKernel = cutlass::gemm::kernel::GemmUniversal<
    cute::Shape<int,int,int,int>,
    CollectiveMainloop,
    CollectiveEpilogue
>;
using Gemm = cutlass::gemm::device::GemmUniversalAdapter<GemmKernel>;

// Force the device kernel symbol into the cubin without needing a host main.
auto* _anchor = &cutlass::device_kernel<GemmKernel>;


// ===== COMPILED SASS (sm_90a) =====

	.target	sm_90a

	.elftype	@"ET_EXEC"


//--------------------- .note.nv.tkinfo           --------------------------
	.section	.note.nv.tkinfo,"",@"SHT_NOTE"
	.sectionflags	@"SHF_NOTE_NV_TKINFO"
	.tkinfo
        /*0018*/ 	.word	0x00000002
        /*0030*/ 	.string	""
        /*0030*/ 	.string	"ptxas"
        /*0030*/ 	.string	"Cuda compilation tools, release 13.0, V13.0.88"
        /*0030*/ 	.string	"Build cuda_13.0.r13.0/compiler.36424714_0"
        /*0030*/ 	.string	"-arch sm_90a -m 64 "



//--------------------- .note.nv.cuinfo           --------------------------
	.section	.note.nv.cuinfo,"",@"SHT_NOTE"
	.sectionflags	@"SHF_NOTE_NV_CUINFO"
        /*0018*/ 	.short	0x0002
        /*001a*/ 	.short	0x005a
        /*001c*/ 	.short	0x0082
	.zero		2


//--------------------- .nv.info                  --------------------------
	.section	.nv.info,"",@"SHT_CUDA_INFO"
	.align	4


	//----- nvinfo : EIATTR_REGCOUNT
	.align		4
        /*0000*/ 	.byte	0x04, 0x2f
        /*0002*/ 	.short	(.L_15 - .L_14)
	.align		4
.L_14:
        /*0004*/ 	.word	index@(_ZN7cutlass13device_kernelINS_4gemm6kernel13GemmUniversalIN4cute5tupleIJiiiiEEENS1_10collective13CollectiveMmaINS1_34MainloopSm90TmaGmmaWarpSpecializedILi2ENS5_IJNS4_1CILi1EEESB_SB_EEENS1_32KernelTmaWarpSpecializedPingpongEEENS5_IJNSA_ILi64EEENSA_ILi256EEENSA_ILi128EEEEEENS_6half_tENS5_IJlSB_lEEESJ_SK_NS4_8TiledMMAINS4_8MMA_AtomIJNS4_4SM904GMMA26MMA_64x256x16_F32F16F16_SSILNSO_5MajorE0ELSQ_0ELNSO_7ScaleInE1ELSR_1EEEEEENS4_6LayoutISC_NS5_IJNSA_ILi0EEESV_SV_EEEEENS5_IJNS4_10UnderscoreESY_SY_EEEEENS4_13SM90_TMA_LOADENS4_14ComposedLayoutINS4_7SwizzleILi3ELi4ELi3EEENS4_18smem_ptr_flag_bitsILi16EEENSU_INS5_IJNSA_ILi8EEESF_EEENS5_IJSF_SB_EEEEEEEvNS4_8identityES11_S1B_vS1C_EENS_8epilogue10collective6detail29Sm90TmaWarpSpecializedAdapterINS1F_15DefaultEpilogueISJ_SK_SK_NS1E_6thread17LinearCombinationISJ_Li1EffLNS1J_9ScaleType4KindE0ELNS_15FloatRoundStyleE2ESJ_EENS1_15EpilogueDefaultEEEEEvvEEEEvNT_6ParamsE)
        /*0008*/ 	.word	0x000000a8


	//----- nvinfo : EIATTR_FRAME_SIZE
	.align		4
.L_15:
        /*000c*/ 	.byte	0x04, 0x11
        /*000e*/ 	.short	(.L_17 - .L_16)
	.align		4
.L_16:
        /*0010*/ 	.word	index@(_ZN7cutlass13device_kernelINS_4gemm6kernel13GemmUniversalIN4cute5tupleIJiiiiEEENS1_10collective13CollectiveMmaINS1_34MainloopSm90TmaGmmaWarpSpecializedILi2ENS5_IJNS4_1CILi1EEESB_SB_EEENS1_32KernelTmaWarpSpecializedPingpongEEENS5_IJNSA_ILi64EEENSA_ILi256EEENSA_ILi128EEEEEENS_6half_tENS5_IJlSB_lEEESJ_SK_NS4_8TiledMMAINS4_8MMA_AtomIJNS4_4SM904GMMA26MMA_64x256x16_F32F16F16_SSILNSO_5MajorE0ELSQ_0ELNSO_7ScaleInE1ELSR_1EEEEEENS4_6LayoutISC_NS5_IJNSA_ILi0EEESV_SV_EEEEENS5_IJNS4_10UnderscoreESY_SY_EEEEENS4_13SM90_TMA_LOADENS4_14ComposedLayoutINS4_7SwizzleILi3ELi4ELi3EEENS4_18smem_ptr_flag_bitsILi16EEENSU_INS5_IJNSA_ILi8EEESF_EEENS5_IJSF_SB_EEEEEEEvNS4_8identityES11_S1B_vS1C_EENS_8epilogue10collective6detail29Sm90TmaWarpSpecializedAdapterINS1F_15DefaultEpilogueISJ_SK_SK_NS1E_6thread17LinearCombinationISJ_Li1EffLNS1J_9ScaleType4KindE0ELNS_15FloatRoundStyleE2ESJ_EENS1_15EpilogueDefaultEEEEEvvEEEEvNT_6ParamsE)
        /*0014*/ 	.word	0x00000000


	//----- nvinfo : EIATTR_MIN_STACK_SIZE
	.align		4
.L_17:
        /*0018*/ 	.byte	0x04, 0x12
        /*001a*/ 	.short	(.L_19 - .L_18)
	.align		4
.L_18:
        /*001c*/ 	.word	index@(_ZN7cutlass13device_kernelINS_4gemm6kernel13GemmUniversalIN4cute5tupleIJiiiiEEENS1_10collective13CollectiveMmaINS1_34MainloopSm90TmaGmmaWarpSpecializedILi2ENS5_IJNS4_1CILi1EEESB_SB_EEENS1_32KernelTmaWarpSpecializedPingpongEEENS5_IJNSA_ILi64EEENSA_ILi256EEENSA_ILi128EEEEEENS_6half_tENS5_IJlSB_lEEESJ_SK_NS4_8TiledMMAINS4_8MMA_AtomIJNS4_4SM904GMMA26MMA_64x256x16_F32F16F16_SSILNSO_5MajorE0ELSQ_0ELNSO_7ScaleInE1ELSR_1EEEEEENS4_6LayoutISC_NS5_IJNSA_ILi0EEESV_SV_EEEEENS5_IJNS4_10UnderscoreESY_SY_EEEEENS4_13SM90_TMA_LOADENS4_14ComposedLayoutINS4_7SwizzleILi3ELi4ELi3EEENS4_18smem_ptr_flag_bitsILi16EEENSU_INS5_IJNSA_ILi8EEESF_EEENS5_IJSF_SB_EEEEEEEvNS4_8identityES11_S1B_vS1C_EENS_8epilogue10collective6detail29Sm90TmaWarpSpecializedAdapterINS1F_15DefaultEpilogueISJ_SK_SK_NS1E_6thread17LinearCombinationISJ_Li1EffLNS1J_9ScaleType4KindE0ELNS_15FloatRoundStyleE2ESJ_EENS1_15EpilogueDefaultEEEEEvvEEEEvNT_6ParamsE)
        /*0020*/ 	.word	0x00000000
.L_19:


//--------------------- .nv.compat                --------------------------
	.section	.nv.compat,"",@"SHT_CUDA_COMPAT_INFO"
	.align	4
        /*0000*/ 	.byte	0x02, 0x09, 0x01, 0x00, 0x02, 0x02, 0x04, 0x00, 0x02, 0x05, 0x05, 0x00, 0x03, 0x07, 0x01, 0x01
        /*0010*/ 	.byte	0x02, 0x03, 0x01, 0x00, 0x02, 0x06, 0x01, 0x00, 0x04, 0x0b, 0x08, 0x00, 0x00, 0x00, 0x00, 0x00
        /*0020*/ 	.byte	0x00, 0x00, 0x00, 0x00


//--------------------- .nv.info._ZN7cutlass13device_kernelINS_4gemm6kernel13GemmUniversalIN4cute5tupleIJiiiiEEENS1_10collective13CollectiveMmaINS1_34MainloopSm90TmaGmmaWarpSpecializedILi2ENS5_IJNS4_1CILi1EEESB_SB_EEENS1_32KernelTmaWarpSpecializedPingpongEEENS5_IJNSA_ILi64EEENSA_ILi256EEENSA_ILi128EEEEEENS_6half_tENS5_IJlSB_lEEESJ_SK_NS4_8TiledMMAINS4_8MMA_AtomIJNS4_4SM904GMMA26MMA_64x256x16_F32F16F16_SSILNSO_5MajorE0ELSQ_0ELNSO_7ScaleInE1ELSR_1EEEEEENS4_6LayoutISC_NS5_IJNSA_ILi0EEESV_SV_EEEEENS5_IJNS4_10UnderscoreESY_SY_EEEEENS4_13SM90_TMA_LOADENS4_14ComposedLayoutINS4_7SwizzleILi3ELi4ELi3EEENS4_18smem_ptr_flag_bitsILi16EEENSU_INS5_IJNSA_ILi8EEESF_EEENS5_IJSF_SB_EEEEEEEvNS4_8identityES11_S1B_vS1C_EENS_8epilogue10collective6detail29Sm90TmaWarpSpecializedAdapterINS1F_15DefaultEpilogueISJ_SK_SK_NS1E_6thread17LinearCombinationISJ_Li1EffLNS1J_9ScaleType4KindE0ELNS_15FloatRoundStyleE2ESJ_EENS1_15EpilogueDefaultEEEEEvvEEEEvNT_6ParamsE --------------------------
	.section	.nv.info._ZN7cutlass13device_kernelINS_4gemm6kernel13GemmUniversalIN4cute5tupleIJiiiiEEENS1_10collective13CollectiveMmaINS1_34MainloopSm90TmaGmmaWarpSpecializedILi2ENS5_IJNS4_1CILi1EEESB_SB_EEENS1_32KernelTmaWarpSpecializedPingpongEEENS5_IJNSA_ILi64EEENSA_ILi256EEENSA_ILi128EEEEEENS_6half_tENS5_IJlSB_lEEESJ_SK_NS4_8TiledMMAINS4_8MMA_AtomIJNS4_4SM904GMMA26MMA_64x256x16_F32F16F16_SSILNSO_5MajorE0ELSQ_0ELNSO_7ScaleInE1ELSR_1EEEEEENS4_6LayoutISC_NS5_IJNSA_ILi0EEESV_SV_EEEEENS5_IJNS4_10UnderscoreESY_SY_EEEEENS4_13SM90_TMA_LOADENS4_14ComposedLayoutINS4_7SwizzleILi3ELi4ELi3EEENS4_18smem_ptr_flag_bitsILi16EEENSU_INS5_IJNSA_ILi8EEESF_EEENS5_IJSF_SB_EEEEEEEvNS4_8identityES11_S1B_vS1C_EENS_8epilogue10collective6detail29Sm90TmaWarpSpecializedAdapterINS1F_15DefaultEpilogueISJ_SK_SK_NS1E_6thread17LinearCombinationISJ_Li1EffLNS1J_9ScaleType4KindE0ELNS_15FloatRoundStyleE2ESJ_EENS1_15EpilogueDefaultEEEEEvvEEEEvNT_6ParamsE,"",@"SHT_CUDA_INFO"
	.sectionflags	@""
	.align	4


	//----- nvinfo : EIATTR_CUDA_API_VERSION
	.align		4
        /*0000*/ 	.byte	0x04, 0x37
        /*0002*/ 	.short	(.L_21 - .L_20)
.L_20:
        /*0004*/ 	.word	0x00000082


	//----- nvinfo : EIATTR_KPARAM_INFO
	.align		4
.L_21:
        /*0008*/ 	.byte	0x04, 0x17
        /*000a*/ 	.short	(.L_23 - .L_22)
.L_22:
        /*000c*/ 	.word	0x00000000
        /*0010*/ 	.short	0x0000
        /*0012*/ 	.short	0x0070
        /*0014*/ 	.byte	0x00, 0xf0, 0x01, 0x10


	//----- nvinfo : EIATTR_SPARSE_MMA_MASK
	.align		4
.L_23:
        /*0018*/ 	.byte	0x03, 0x50
        /*001a*/ 	.short	0x0000


	//----- nvinfo : EIATTR_MAXREG_COUNT
	.align		4
        /*001c*/ 	.byte	0x03, 0x1b
        /*001e*/ 	.short	0x00a8


	//----- nvinfo : EIATTR_NUM_BARRIERS
	.align		4
        /*0020*/ 	.byte	0x02, 0x4c
        /*0022*/ 	.byte	0x01
	.zero		1


	//----- nvinfo : EIATTR_EXTERNS
	.align		4
        /*0024*/ 	.byte	0x04, 0x0f
        /*0026*/ 	.short	(.L_25 - .L_24)


	//   ....[0]....
	.align		4
.L_24:
        /*0028*/ 	.word	index@(__assertfail)


	//----- nvinfo : EIATTR_MERCURY_ISA_VERSION
	.align		4
.L_25:
        /*002c*/ 	.byte	0x03, 0x5f
        /*002e*/ 	.short	0x0101


	//----- nvinfo : EIATTR_INT_WARP_WIDE_INSTR_OFFSETS
	.align		4
        /*0030*/ 	.byte	0x04, 0x31
        /*0032*/ 	.short	(.L_27 - .L_26)


	//   ....[0]....
.L_26:
        /*0034*/ 	.word	0x00000430


	//   ....[1]....
        /*0038*/ 	.word	0x00000450


	//   ....[2]....
        /*003c*/ 	.word	0x000004d0


	//   ....[3]....
        /*0040*/ 	.word	0x000004e0


	//   ....[4]....
        /*0044*/ 	.word	0x000004f0


	//   ....[5]....
        /*0048*/ 	.word	0x00000510


	//   ....[6]....
        /*004c*/ 	.word	0x00000570


	//   ....[7]....
        /*0050*/ 	.word	0x00000590


	//----- nvinfo : EIATTR_COOP_GROUP_MASK_REGIDS
	.align		4
.L_27:
        /*0054*/ 	.byte	0x04, 0x29
        /*0056*/ 	.short	(.L_29 - .L_28)


	//   ....[0]....
.L_28:
        /*0058*/ 	.word	0xffffffff


	//   ....[1]....
        /*005c*/ 	.word	0xffffffff


	//   ....[2]....
        /*0060*/ 	.word	0xffffffff


	//   ....[3]....
        /*0064*/ 	.word	0xffffffff


	//   ....[4]....
        /*0068*/ 	.word	0xffffffff


	//   ....[5]....
        /*006c*/ 	.word	0xffffffff


	//----- nvinfo : EIATTR_COOP_GROUP_INSTR_OFFSETS
	.align		4
.L_29:
        /*0070*/ 	.byte	0x04, 0x28
        /*0072*/ 	.short	(.L_31 - .L_30)


	//   ....[0]....
.L_30:
        /*0074*/ 	.word	0x00000050


	//   ....[1]....
        /*0078*/ 	.word	0x00000080


	//   ....[2]....
        /*007c*/ 	.word	0x00000180


	//   ....[3]....
        /*0080*/ 	.word	0x00000350


	//   ....[4]....
        /*0084*/ 	.word	0x00000390


	//   ....[5]....
        /*0088*/ 	.word	0x000003d0


	//----- nvinfo : EIATTR_REG_RECONFIG
	.align		4
.L_31:
        /*008c*/ 	.byte	0x01, 0x54
	.zero		2


	//----- nvinfo : EIATTR_SYSCALL_OFFSETS
	.align		4
        /*0090*/ 	.byte	0x04, 0x46
        /*0092*/ 	.short	(.L_33 - .L_32)


	//   ....[0]....
.L_32:
        /*0094*/ 	.word	0x00001650


	//----- nvinfo : EIATTR_MBARRIER_INSTR_OFFSETS
	.align		4
.L_33:
        /*0098*/ 	.byte	0x04, 0x39
        /*009a*/ 	.short	(.L_35 - .L_34)


	//   ....[0]....
.L_34:
        /*009c*/ 	.word	0x00000300
        /*00a0*/ 	.word	0x000000ff
        /*00a4*/ 	.word	0x00000000
        /*00a8*/ 	.short	0x0100
        /*00aa*/ 	.byte	0x09
	.zero		1


	//   ....[1]....
        /*00ac*/ 	.word	0x00000310
        /*00b0*/ 	.word	0x000000ff
        /*00b4*/ 	.word	0x00000010
        /*00b8*/ 	.short	0x0100
        /*00ba*/ 	.byte	0x09
	.zero		1


	//   ....[2]....
        /*00bc*/ 	.word	0x00000320
        /*00c0*/ 	.word	0x000000ff
        /*00c4*/ 	.word	0x00000008
        /*00c8*/ 	.short	0x0100
        /*00ca*/ 	.byte	0x09
	.zero		1


	//   ....[3]....
        /*00cc*/ 	.word	0x00000330
        /*00d0*/ 	.word	0x000000ff
        /*00d4*/ 	.word	0x00000018
        /*00d8*/ 	.short	0x0100
        /*00da*/ 	.byte	0x09
	.zero		1


	//   ....[4]....
        /*00dc*/ 	.word	0x000005b0
        /*00e0*/ 	.word	0x000000ff
        /*00e4*/ 	.word	0x00000050
        /*00e8*/ 	.short	0x0100
        /*00ea*/ 	.byte	0x09
	.zero		1


	//   ....[5]....
        /*00ec*/ 	.word	0x000005c0
        /*00f0*/ 	.word	0x000000ff
        /*00f4*/ 	.word	0x00000058
        /*00f8*/ 	.short	0x0100
        /*00fa*/ 	.byte	0x09
	.zero		1


	//   ....[6]....
        /*00fc*/ 	.word	0x00000600
        /*0100*/ 	.word	0x000000ff
        /*0104*/ 	.word	0x00000030
        /*0108*/ 	.short	0x0100
        /*010a*/ 	.byte	0x0a
	.zero		1


	//   ....[7]....
        /*010c*/ 	.word	0x00000620
        /*0110*/ 	.word	0x000000ff
        /*0114*/ 	.word	0x00000038
        /*0118*/ 	.short	0x0100
        /*011a*/ 	.byte	0x0a
	.zero		1


	//   ....[8]....
        /*011c*/ 	.word	0x00000630
        /*0120*/ 	.word	0x000000ff
        /*0124*/ 	.word	0x00000040
        /*0128*/ 	.short	0x0100
        /*012a*/ 	.byte	0x0a
	.zero		1


	//   ....[9]....
        /*012c*/ 	.word	0x00000640
        /*0130*/ 	.word	0x000000ff
        /*0134*/ 	.word	0x00000048
        /*0138*/ 	.short	0x0100
        /*013a*/ 	.byte	0x0a
	.zero		1


	//   ....[10]....
        /*013c*/ 	.word	0x00001530
        /*0140*/ 	.word	0x0000009b
        /*0144*/ 	.word	0x00000000
        /*0148*/ 	.short	0x010a
        /*014a*/ 	.byte	0x2d
	.zero		1


	//   ....[11]....
        /*014c*/ 	.word	0x000016e0
        /*0150*/ 	.word	0x00000003
        /*0154*/ 	.word	0x00000000
        /*0158*/ 	.short	0x010a
        /*015a*/ 	.byte	0x3f
	.zero		1


	//   ....[12]....
        /*015c*/ 	.word	0x00001740
        /*0160*/ 	.word	0x00000003
        /*0164*/ 	.word	0x00000000
        /*0168*/ 	.short	0x010a
        /*016a*/ 	.byte	0x3f
	.zero		1


	//   ....[13]....
        /*016c*/ 	.word	0x00001cd0
        /*0170*/ 	.word	0x000000ff
        /*0174*/ 	.word	0x00000000
        /*0178*/ 	.short	0x010a
        /*017a*/ 	.byte	0x08
	.zero		1


	//   ....[14]....
        /*017c*/ 	.word	0x00001d10
        /*0180*/ 	.word	0x000000ff
        /*0184*/ 	.word	0x00000000
        /*0188*/ 	.short	0x010a
        /*018a*/ 	.byte	0x08
	.zero		1


	//   ....[15]....
        /*018c*/ 	.word	0x000021b0
        /*0190*/ 	.word	0x000000ff
        /*0194*/ 	.word	0x00000000
        /*0198*/ 	.short	0x0101
        /*019a*/ 	.byte	0x08
	.zero		1


	//   ....[16]....
        /*019c*/ 	.word	0x000022a0
        /*01a0*/ 	.word	0x0000009c
        /*01a4*/ 	.word	0x00000000
        /*01a8*/ 	.short	0x0101
        /*01aa*/ 	.byte	0x2e
	.zero		1


	//   ....[17]....
        /*01ac*/ 	.word	0x00002370
        /*01b0*/ 	.word	0x000000ff
        /*01b4*/ 	.word	0x00000000
        /*01b8*/ 	.short	0x0101
        /*01ba*/ 	.byte	0x04
	.zero		1


	//   ....[18]....
        /*01bc*/ 	.word	0x00002420
        /*01c0*/ 	.word	0x0000009b
        /*01c4*/ 	.word	0x00000010
        /*01c8*/ 	.short	0x010a
        /*01ca*/ 	.byte	0x2d
	.zero		1


	//   ....[19]....
        /*01cc*/ 	.word	0x0000a210
        /*01d0*/ 	.word	0x0000009e
        /*01d4*/ 	.word	0x00000000
        /*01d8*/ 	.short	0x0101
        /*01da*/ 	.byte	0x2e
	.zero		1


	//   ....[20]....
        /*01dc*/ 	.word	0x0000abf0
        /*01e0*/ 	.word	0x00000007
        /*01e4*/ 	.word	0x00000010
        /*01e8*/ 	.short	0x010a
        /*01ea*/ 	.byte	0x3f
	.zero		1


	//   ....[21]....
        /*01ec*/ 	.word	0x0000b050
        /*01f0*/ 	.word	0x00000003
        /*01f4*/ 	.word	0x00000058
        /*01f8*/ 	.short	0x0101
        /*01fa*/ 	.byte	0x3f
	.zero		1


	//   ....[22]....
        /*01fc*/ 	.word	0x0000b7c0
        /*0200*/ 	.word	0x00000007
        /*0204*/ 	.word	0x00000000
        /*0208*/ 	.short	0x010a
        /*020a*/ 	.byte	0x3f
	.zero		1


	//   ....[23]....
        /*020c*/ 	.word	0x0000b840
        /*0210*/ 	.word	0x00000003
        /*0214*/ 	.word	0x00000000
        /*0218*/ 	.short	0x010a
        /*021a*/ 	.byte	0x3f
	.zero		1


	//   ....[24]....
        /*021c*/ 	.word	0x0000b8a0
        /*0220*/ 	.word	0x0000009d
        /*0224*/ 	.word	0x00000000
        /*0228*/ 	.short	0x010a
        /*022a*/ 	.byte	0x3f
	.zero		1


	//   ....[25]....
        /*022c*/ 	.word	0x0000b8f0
        /*0230*/ 	.word	0x00000003
        /*0234*/ 	.word	0x00000000
        /*0238*/ 	.short	0x010a
        /*023a*/ 	.byte	0x3f
	.zero		1


	//   ....[26]....
        /*023c*/ 	.word	0x0000b950
        /*0240*/ 	.word	0x00000004
        /*0244*/ 	.word	0x00000000
        /*0248*/ 	.short	0x010a
        /*024a*/ 	.byte	0x3f
	.zero		1


	//   ....[27]....
        /*024c*/ 	.word	0x0000b9a0
        /*0250*/ 	.word	0x0000009d
        /*0254*/ 	.word	0x00000010
        /*0258*/ 	.short	0x010a
        /*025a*/ 	.byte	0x3f
	.zero		1


	//   ....[28]....
        /*025c*/ 	.word	0x0000ba70
        /*0260*/ 	.word	0x00000007
        /*0264*/ 	.word	0x00000010
        /*0268*/ 	.short	0x010a
        /*026a*/ 	.byte	0x3f
	.zero		1


	//   ....[29]....
        /*026c*/ 	.word	0x0000bb40
        /*0270*/ 	.word	0x00000007
        /*0274*/ 	.word	0x00000000
        /*0278*/ 	.short	0x010a
        /*027a*/ 	.byte	0x3f
	.zero		1


	//----- nvinfo : EIATTR_NUM_MBARRIERS
	.align		4
.L_35:
        /*027c*/ 	.byte	0x03, 0x38
        /*027e*/ 	.short	0x000a


	//----- nvinfo : EIATTR_EXIT_INSTR_OFFSETS
	.align		4
        /*0280*/ 	.byte	0x04, 0x1c
        /*0282*/ 	.short	(.L_37 - .L_36)


	//   ....[0]....
.L_36:
        /*0284*/ 	.word	0x00001200


	//   ....[1]....
        /*0288*/ 	.word	0x00001260


	//   ....[2]....
        /*028c*/ 	.word	0x0000a920


	//   ....[3]....
        /*0290*/ 	.word	0x0000a950


	//   ....[4]....
        /*0294*/ 	.word	0x0000b890


	//----- nvinfo : EIATTR_MAX_THREADS
	.align		4
.L_37:
        /*0298*/ 	.byte	0x04, 0x05
        /*029a*/ 	.short	(.L_39 - .L_38)
.L_38:
        /*029c*/ 	.word	0x00000180
        /*02a0*/ 	.word	0x00000001
        /*02a4*/ 	.word	0x00000001


	//----- nvinfo : EIATTR_CRS_STACK_SIZE
	.align		4
.L_39:
        /*02a8*/ 	.byte	0x04, 0x1e
        /*02aa*/ 	.short	(.L_41 - .L_40)
.L_40:
        /*02ac*/ 	.word	0x00000000


	//----- nvinfo : EIATTR_CBANK_PARAM_SIZE
	.align		4
.L_41:
        /*02b0*/ 	.byte	0x03, 0x19
        /*02b2*/ 	.short	0x0470


	//----- nvinfo : EIATTR_PARAM_CBANK
	.align		4
        /*02b4*/ 	.byte	0x04, 0x0a
        /*02b6*/ 	.short	(.L_43 - .L_42)
	.align		4
.L_42:
        /*02b8*/ 	.word	index@(.nv.constant0._ZN7cutlass13device_kernelINS_4gemm6kernel13GemmUniversalIN4cute5tupleIJiiiiEEENS1_10collective13CollectiveMmaINS1_34MainloopSm90TmaGmmaWarpSpecializedILi2ENS5_IJNS4_1CILi1EEESB_SB_EEENS1_32KernelTmaWarpSpecializedPingpongEEENS5_IJNSA_ILi64EEENSA_ILi256EEENSA_ILi128EEEEEENS_6half_tENS5_IJlSB_lEEESJ_SK_NS4_8TiledMMAINS4_8MMA_AtomIJNS4_4SM904GMMA26MMA_64x256x16_F32F16F16_SSILNSO_5MajorE0ELSQ_0ELNSO_7ScaleInE1ELSR_1EEEEEENS4_6LayoutISC_NS5_IJNSA_ILi0EEESV_SV_EEEEENS5_IJNS4_10UnderscoreESY_SY_EEEEENS4_13SM90_TMA_LOADENS4_14ComposedLayoutINS4_7SwizzleILi3ELi4ELi3EEENS4_18smem_ptr_flag_bitsILi16EEENSU_INS5_IJNSA_ILi8EEESF_EEENS5_IJSF_SB_EEEEEEEvNS4_8identityES11_S1B_vS1C_EENS_8epilogue10collective6detail29Sm90TmaWarpSpecializedAdapterINS1F_15DefaultEpilogueISJ_SK_SK_NS1E_6thread17LinearCombinationISJ_Li1EffLNS1J_9ScaleType4KindE0ELNS_15FloatRoundStyleE2ESJ_EENS1_15EpilogueDefaultEEEEEvvEEEEvNT_6ParamsE)
        /*02bc*/ 	.short	0x0210
        /*02be*/ 	.short	0x0470


	//----- nvinfo : EIATTR_SW_WAR
	.align		4
.L_43:
        /*02c0*/ 	.byte	0x04, 0x36
        /*02c2*/ 	.short	(.L_45 - .L_44)
.L_44:
        /*02c4*/ 	.word	0x00000008
.L_45:


//--------------------- .nv.callgraph             --------------------------
	.section	.nv.callgraph,"",@"SHT_CUDA_CALLGRAPH"
	.align	4
	.sectionentsize	8
	.align		4
        /*0000*/ 	.word	0x00000000
	.align		4
        /*0004*/ 	.word	0xffffffff
	.align		4
        /*0008*/ 	.word	index@(_ZN7cutlass13device_kernelINS_4gemm6kernel13GemmUniversalIN4cute5tupleIJiiiiEEENS1_10collective13CollectiveMmaINS1_34MainloopSm90TmaGmmaWarpSpecializedILi2ENS5_IJNS4_1CILi1EEESB_SB_EEENS1_32KernelTmaWarpSpecializedPingpongEEENS5_IJNSA_ILi64EEENSA_ILi256EEENSA_ILi128EEEEEENS_6half_tENS5_IJlSB_lEEESJ_SK_NS4_8TiledMMAINS4_8MMA_AtomIJNS4_4SM904GMMA26MMA_64x256x16_F32F16F16_SSILNSO_5MajorE0ELSQ_0ELNSO_7ScaleInE1ELSR_1EEEEEENS4_6LayoutISC_NS5_IJNSA_ILi0EEESV_SV_EEEEENS5_IJNS4_10UnderscoreESY_SY_EEEEENS4_13SM90_TMA_LOADENS4_14ComposedLayoutINS4_7SwizzleILi3ELi4ELi3EEENS4_18smem_ptr_flag_bitsILi16EEENSU_INS5_IJNSA_ILi8EEESF_EEENS5_IJSF_SB_EEEEEEEvNS4_8identityES11_S1B_vS1C_EENS_8epilogue10collective6detail29Sm90TmaWarpSpecializedAdapterINS1F_15DefaultEpilogueISJ_SK_SK_NS1E_6thread17LinearCombinationISJ_Li1EffLNS1J_9ScaleType4KindE0ELNS_15FloatRoundStyleE2ESJ_EENS1_15EpilogueDefaultEEEEEvvEEEEvNT_6ParamsE)
	.align		4
        /*000c*/ 	.word	index@(__assertfail)
	.align		4
        /*0010*/ 	.word	0x00000000
	.align		4
        /*0014*/ 	.word	0xfffffffe
	.align		4
        /*0018*/ 	.word	0x00000000
	.align		4
        /*001c*/ 	.word	0xfffffffd
	.align		4
        /*0020*/ 	.word	0x00000000
	.align		4
        /*0024*/ 	.word	0xfffffffc


//--------------------- .nv.constant4             --------------------------
	.section	.nv.constant4,"a",@progbits
	.align	8
	.align		8
.nv.constant4:
        /*0000*/ 	.dword	__assertfail
	.align		8
        /*0008*/ 	.dword	__unnamed_1
	.align		8
        /*0010*/ 	.dword	_ZN40_INTERNAL_681fb4e9_4_k_cu_870a58a2_161114cuda3std3__45__cpo5beginE
	.align		8
        /*0018*/ 	.dword	_ZN40_INTERNAL_681fb4e9_4_k_cu_870a58a2_161114cuda3std3__45__cpo3endE
	.align		8
        /*0020*/ 	.dword	_ZN40_INTERNAL_681fb4e9_4_k_cu_870a58a2_161114cuda3std3__45__cpo6cbeginE
	.align		8
        /*0028*/ 	.dword	_ZN40_INTERNAL_681fb4e9_4_k_cu_870a58a2_161114cuda3std3__45__cpo4cendE
	.align		8
        /*0030*/ 	.dword	_ZN40_INTERNAL_681fb4e9_4_k_cu_870a58a2_161114cuda3std3__442_GLOBAL__N__681fb4e9_4_k_cu_870a58a2_161116ignoreE
	.align		8
        /*0038*/ 	.dword	_ZN40_INTERNAL_681fb4e9_4_k_cu_870a58a2_161114cuda3std3__419piecewise_constructE
	.align		8
        /*0040*/ 	.dword	_ZN40_INTERNAL_681fb4e9_4_k_cu_870a58a2_161114cuda3std3__48in_placeE
	.align		8
        /*0048*/ 	.dword	_ZN40_INTERNAL_681fb4e9_4_k_cu_870a58a2_161114cuda3std6ranges3__45__cpo4swapE
	.align		8
        /*0050*/ 	.dword	_ZN40_INTERNAL_681fb4e9_4_k_cu_870a58a2_161114cuda3std6ranges3__45__cpo9iter_moveE
	.align		8
        /*0058*/ 	.dword	_ZN40_INTERNAL_681fb4e9_4_k_cu_870a58a2_161114cute7productE
	.align		8
        /*0060*/ 	.dword	_ZN40_INTERNAL_681fb4e9_4_k_cu_870a58a2_161114cute1_E
	.align		8
        /*0068*/ 	.dword	$str$22
	.align		8
        /*0070*/ 	.dword	$str$23


//--------------------- .text._ZN7cutlass13device_kernelINS_4gemm6kernel13GemmUniversalIN4cute5tupleIJiiiiEEENS1_10collective13CollectiveMmaINS1_34MainloopSm90TmaGmmaWarpSpecializedILi2ENS5_IJNS4_1CILi1EEESB_SB_EEENS1_32KernelTmaWarpSpecializedPingpongEEENS5_IJNSA_ILi64EEENSA_ILi256EEENSA_ILi128EEEEEENS_6half_tENS5_IJlSB_lEEESJ_SK_NS4_8TiledMMAINS4_8MMA_AtomIJNS4_4SM904GMMA26MMA_64x256x16_F32F16F16_SSILNSO_5MajorE0ELSQ_0ELNSO_7ScaleInE1ELSR_1EEEEEENS4_6LayoutISC_NS5_IJNSA_ILi0EEESV_SV_EEEEENS5_IJNS4_10UnderscoreESY_SY_EEEEENS4_13SM90_TMA_LOADENS4_14ComposedLayoutINS4_7SwizzleILi3ELi4ELi3EEENS4_18smem_ptr_flag_bitsILi16EEENSU_INS5_IJNSA_ILi8EEESF_EEENS5_IJSF_SB_EEEEEEEvNS4_8identityES11_S1B_vS1C_EENS_8epilogue10collective6detail29Sm90TmaWarpSpecializedAdapterINS1F_15DefaultEpilogueISJ_SK_SK_NS1E_6thread17LinearCombinationISJ_Li1EffLNS1J_9ScaleType4KindE0ELNS_15FloatRoundStyleE2ESJ_EENS1_15EpilogueDefaultEEEEEvvEEEEvNT_6ParamsE --------------------------
	.section	.text._ZN7cutlass13device_kernelINS_4gemm6kernel13GemmUniversalIN4cute5tupleIJiiiiEEENS1_10collective13CollectiveMmaINS1_34MainloopSm90TmaGmmaWarpSpecializedILi2ENS5_IJNS4_1CILi1EEESB_SB_EEENS1_32KernelTmaWarpSpecializedPingpongEEENS5_IJNSA_ILi64EEENSA_ILi256EEENSA_ILi128EEEEEENS_6half_tENS5_IJlSB_lEEESJ_SK_NS4_8TiledMMAINS4_8MMA_AtomIJNS4_4SM904GMMA26MMA_64x256x16_F32F16F16_SSILNSO_5MajorE0ELSQ_0ELNSO_7ScaleInE1ELSR_1EEEEEENS4_6LayoutISC_NS5_IJNSA_ILi0EEESV_SV_EEEEENS5_IJNS4_10UnderscoreESY_SY_EEEEENS4_13SM90_TMA_LOADENS4_14ComposedLayoutINS4_7SwizzleILi3ELi4ELi3EEENS4_18smem_ptr_flag_bitsILi16EEENSU_INS5_IJNSA_ILi8EEESF_EEENS5_IJSF_SB_EEEEEEEvNS4_8identityES11_S1B_vS1C_EENS_8epilogue10collective6detail29Sm90TmaWarpSpecializedAdapterINS1F_15DefaultEpilogueISJ_SK_SK_NS1E_6thread17LinearCombinationISJ_Li1EffLNS1J_9ScaleType4KindE0ELNS_15FloatRoundStyleE2ESJ_EENS1_15EpilogueDefaultEEEEEvvEEEEvNT_6ParamsE,"ax",@progbits
	.align	128
.text._ZN7cutlass13device_kernelINS_4gemm6kernel13GemmUniversalIN4cute5tupleIJiiiiEEENS1_10collective13CollectiveMmaINS1_34MainloopSm90TmaGmmaWarpSpecializedILi2ENS5_IJNS4_1CILi1EEESB_SB_EEENS1_32KernelTmaWarpSpecializedPingpongEEENS5_IJNSA_ILi64EEENSA_ILi256EEENSA_ILi128EEEEEENS_6half_tENS5_IJlSB_lEEESJ_SK_NS4_8TiledMMAINS4_8MMA_AtomIJNS4_4SM904GMMA26MMA_64x256x16_F32F16F16_SSILNSO_5MajorE0ELSQ_0ELNSO_7ScaleInE1ELSR_1EEEEEENS4_6LayoutISC_NS5_IJNSA_ILi0EEESV_SV_EEEEENS5_IJNS4_10UnderscoreESY_SY_EEEEENS4_13SM90_TMA_LOADENS4_14ComposedLayoutINS4_7SwizzleILi3ELi4ELi3EEENS4_18smem_ptr_flag_bitsILi16EEENSU_INS5_IJNSA_ILi8EEESF_EEENS5_IJSF_SB_EEEEEEEvNS4_8identityES11_S1B_vS1C_EENS_8epilogue10collective6detail29Sm90TmaWarpSpecializedAdapterINS1F_15DefaultEpilogueISJ_SK_SK_NS1E_6thread17LinearCombinationISJ_Li1EffLNS1J_9ScaleType4KindE0ELNS_15FloatRoundStyleE2ESJ_EENS1_15EpilogueDefaultEEEEEvvEEEEvNT_6ParamsE:
        .type           _ZN7cutlass13device_kernelINS_4gemm6kernel13GemmUniversalIN4cute5tupleIJiiiiEEENS1_10collective13CollectiveMmaINS1_34MainloopSm90TmaGmmaWarpSpecializedILi2ENS5_IJNS4_1CILi1EEESB_SB_EEENS1_32KernelTmaWarpSpecializedPingpongEEENS5_IJNSA_ILi64EEENSA_ILi256EEENSA_ILi128EEEEEENS_6half_tENS5_IJlSB_lEEESJ_SK_NS4_8TiledMMAINS4_8MMA_AtomIJNS4_4SM904GMMA26MMA_64x256x16_F32F16F16_SSILNSO_5MajorE0ELSQ_0ELNSO_7ScaleInE1ELSR_1EEEEEENS4_6LayoutISC_NS5_IJNSA_ILi0EEESV_SV_EEEEENS5_IJNS4_10UnderscoreESY_SY_EEEEENS4_13SM90_TMA_LOADENS4_14ComposedLayoutINS4_7SwizzleILi3ELi4ELi3EEENS4_18smem_ptr_flag_bitsILi16EEENSU_INS5_IJNSA_ILi8EEESF_EEENS5_IJSF_SB_EEEEEEEvNS4_8identityES11_S1B_vS1C_EENS_8epilogue10collective6detail29Sm90TmaWarpSpecializedAdapterINS1F_15DefaultEpilogueISJ_SK_SK_NS1E_6thread17LinearCombinationISJ_Li1EffLNS1J_9ScaleType4KindE0ELNS_15FloatRoundStyleE2ESJ_EENS1_15EpilogueDefaultEEEEEvvEEEEvNT_6ParamsE,@function
        .size           _ZN7cutlass13device_kernelINS_4gemm6kernel13GemmUniversalIN4cute5tupleIJiiiiEEENS1_10collective13CollectiveMmaINS1_34MainloopSm90TmaGmmaWarpSpecializedILi2ENS5_IJNS4_1CILi1EEESB_SB_EEENS1_32KernelTmaWarpSpecializedPingpongEEENS5_IJNSA_ILi64EEENSA_ILi256EEENSA_ILi128EEEEEENS_6half_tENS5_IJlSB_lEEESJ_SK_NS4_8TiledMMAINS4_8MMA_AtomIJNS4_4SM904GMMA26MMA_64x256x16_F32F16F16_SSILNSO_5MajorE0ELSQ_0ELNSO_7ScaleInE1ELSR_1EEEEEENS4_6LayoutISC_NS5_IJNSA_ILi0EEESV_SV_EEEEENS5_IJNS4_10UnderscoreESY_SY_EEEEENS4_13SM90_TMA_LOADENS4_14ComposedLayoutINS4_7SwizzleILi3ELi4ELi3EEENS4_18smem_ptr_flag_bitsILi16EEENSU_INS5_IJNSA_ILi8EEESF_EEENS5_IJSF_SB_EEEEEEEvNS4_8identityES11_S1B_vS1C_EENS_8epilogue10collective6detail29Sm90TmaWarpSpecializedAdapterINS1F_15DefaultEpilogueISJ_SK_SK_NS1E_6thread17LinearCombinationISJ_Li1EffLNS1J_9ScaleType4KindE0ELNS_15FloatRoundStyleE2ESJ_EENS1_15EpilogueDefaultEEEEEvvEEEEvNT_6ParamsE,(.L_x_320 - _ZN7cutlass13device_kernelINS_4gemm6kernel13GemmUniversalIN4cute5tupleIJiiiiEEENS1_10collective13CollectiveMmaINS1_34MainloopSm90TmaGmmaWarpSpecializedILi2ENS5_IJNS4_1CILi1EEESB_SB_EEENS1_32KernelTmaWarpSpecializedPingpongEEENS5_IJNSA_ILi64EEENSA_ILi256EEENSA_ILi128EEEEEENS_6half_tENS5_IJlSB_lEEESJ_SK_NS4_8TiledMMAINS4_8MMA_AtomIJNS4_4SM904GMMA26MMA_64x256x16_F32F16F16_SSILNSO_5MajorE0ELSQ_0ELNSO_7ScaleInE1ELSR_1EEEEEENS4_6LayoutISC_NS5_IJNSA_ILi0EEESV_SV_EEEEENS5_IJNS4_10UnderscoreESY_SY_EEEEENS4_13SM90_TMA_LOADENS4_14ComposedLayoutINS4_7SwizzleILi3ELi4ELi3EEENS4_18smem_ptr_flag_bitsILi16EEENSU_INS5_IJNSA_ILi8EEESF_EEENS5_IJSF_SB_EEEEEEEvNS4_8identityES11_S1B_vS1C_EENS_8epilogue10collective6detail29Sm90TmaWarpSpecializedAdapterINS1F_15DefaultEpilogueISJ_SK_SK_NS1E_6thread17LinearCombinationISJ_Li1EffLNS1J_9ScaleType4KindE0ELNS_15FloatRoundStyleE2ESJ_EENS1_15EpilogueDefaultEEEEEvvEEEEvNT_6ParamsE)
        .other          _ZN7cutlass13device_kernelINS_4gemm6kernel13GemmUniversalIN4cute5tupleIJiiiiEEENS1_10collective13CollectiveMmaINS1_34MainloopSm90TmaGmmaWarpSpecializedILi2ENS5_IJNS4_1CILi1EEESB_SB_EEENS1_32KernelTmaWarpSpecializedPingpongEEENS5_IJNSA_ILi64EEENSA_ILi256EEENSA_ILi128EEEEEENS_6half_tENS5_IJlSB_lEEESJ_SK_NS4_8TiledMMAINS4_8MMA_AtomIJNS4_4SM904GMMA26MMA_64x256x16_F32F16F16_SSILNSO_5MajorE0ELSQ_0ELNSO_7ScaleInE1ELSR_1EEEEEENS4_6LayoutISC_NS5_IJNSA_ILi0EEESV_SV_EEEEENS5_IJNS4_10UnderscoreESY_SY_EEEEENS4_13SM90_TMA_LOADENS4_14ComposedLayoutINS4_7SwizzleILi3ELi4ELi3EEENS4_18smem_ptr_flag_bitsILi16EEENSU_INS5_IJNSA_ILi8EEESF_EEENS5_IJSF_SB_EEEEEEEvNS4_8identityES11_S1B_vS1C_EENS_8epilogue10collective6detail29Sm90TmaWarpSpecializedAdapterINS1F_15DefaultEpilogueISJ_SK_SK_NS1E_6thread17LinearCombinationISJ_Li1EffLNS1J_9ScaleType4KindE0ELNS_15FloatRoundStyleE2ESJ_EENS1_15EpilogueDefaultEEEEEvvEEEEvNT_6ParamsE,@"STO_CUDA_ENTRY STV_DEFAULT"
_ZN7cutlass13device_kernelINS_4gemm6kernel13GemmUniversalIN4cute5tupleIJiiiiEEENS1_10collective13CollectiveMmaINS1_34MainloopSm90TmaGmmaWarpSpecializedILi2ENS5_IJNS4_1CILi1EEESB_SB_EEENS1_32KernelTmaWarpSpecializedPingpongEEENS5_IJNSA_ILi64EEENSA_ILi256EEENSA_ILi128EEEEEENS_6half_tENS5_IJlSB_lEEESJ_SK_NS4_8TiledMMAINS4_8MMA_AtomIJNS4_4SM904GMMA26MMA_64x256x16_F32F16F16_SSILNSO_5MajorE0ELSQ_0ELNSO_7ScaleInE1ELSR_1EEEEEENS4_6LayoutISC_NS5_IJNSA_ILi0EEESV_SV_EEEEENS5_IJNS4_10UnderscoreESY_SY_EEEEENS4_13SM90_TMA_LOADENS4_14ComposedLayoutINS4_7SwizzleILi3ELi4ELi3EEENS4_18smem_ptr_flag_bitsILi16EEENSU_INS5_IJNSA_ILi8EEESF_EEENS5_IJSF_SB_EEEEEEEvNS4_8identityES11_S1B_vS1C_EENS_8epilogue10collective6detail29Sm90TmaWarpSpecializedAdapterINS1F_15DefaultEpilogueISJ_SK_SK_NS1E_6thread17LinearCombinationISJ_Li1EffLNS1J_9ScaleType4KindE0ELNS_15FloatRoundStyleE2ESJ_EENS1_15EpilogueDefaultEEEEEvvEEEEvNT_6ParamsE:
[----:B------:R-:W0:Y:S01]  /*0000*/  LDC R1, c[0x0][0x28] ;  /* 0x00000a00ff017b82 */ /* 0x000e220000000800 */
[----:B------:R-:W1:Y:S01]  /*0010*/  S2R R4, SR_TID.X ;  /* 0x0000000000047919 */ /* 0x000e620000002100 */
[----:B------:R-:W-:Y:S01]  /*0020*/  ELECT P0, URZ, PT ;  /* 0x00000000003f782f */ /* 0x000fe20003800000 */
[----:B------:R-:W-:Y:S01]  /*0030*/  BSSY B0, `(.L_x_0) ;  /* 0x0000014000007945 */ /* 0x000fe20003800000 */
[----:B-1----:R-:W-:-:S05]  /*0040*/  SHF.R.U32.HI R0, RZ, 0x5, R4 ;  /* 0x00000005ff007819 */ /* 0x002fca0000011604 */
[----:B------:R-:W1:Y:S02]  /*0050*/  SHFL.IDX PT, R2, R0, RZ, 0x1f ;  /* 0x00001fff00027589 */ /* 0x000e6400000e0000 */
[----:B-1----:R-:W-:Y:S02]  /*0060*/  R2UR UR8, R2 ;  /* 0x00000000020872ca */ /* 0x002fe400000e0000 */
[----:B------:R-:W-:-:S05]  /*0070*/  SHF.R.U32.HI R2, RZ, 0x7, R4 ;  /* 0x00000007ff027819 */ /* 0x000fca0000011604 */
[----:B------:R1:W2:Y:S06]  /*0080*/  SHFL.IDX PT, R3, R2, RZ, 0x1f ;  /* 0x00001fff02037589 */ /* 0x0002ac00000e0000 */
[----:B------:R-:W-:Y:S02]  /*0090*/  USHF.R.S32.HI UR4, URZ, 0x1f, UR8 ;  /* 0x0000001f3f047899 */ /* 0x000fe40008011408 */
[----:B------:R-:W-:Y:S02]  /*00a0*/  ISETP.NE.OR P0, PT, RZ, UR8, !P0 ;  /* 0x00000008ff007c0c */ /* 0x000fe4000c705670 */
[----:B------:R-:W-:-:S04]  /*00b0*/  ULEA.HI UR4, UR4, UR8, URZ, 0x2 ;  /* 0x0000000804047291 */ /* 0x000fc8000f8f103f */
[----:B------:R-:W-:-:S04]  /*00c0*/  ULOP3.LUT UR4, UR4, 0xfffffffc, URZ, 0xc0, !UPT ;  /* 0xfffffffc04047892 */ /* 0x000fc8000f8ec03f */
[----:B------:R-:W-:-:S03]  /*00d0*/  UIADD3 UR8, UR8, -UR4, URZ ;  /* 0x8000000408087290 */ /* 0x000fc6000fffe03f */
[----:B01----:R-:W-:Y:S09]  /*00e0*/  @P0 BRA `(.L_x_1) ;  /* 0x0000000000200947 */ /* 0x003ff20003800000 */
[----:B------:R-:W-:Y:S02]  /*00f0*/  ULDC.64 UR4, c[0x0][0x198] ;  /* 0x0000660000047ab9 */ /* 0x000fe40000000a00 */
[----:B------:R-:W-:Y:S02]  /*0100*/  UIADD3 UR6, UP0, UR4, 0xf0, URZ ;  /* 0x000000f004067890 */ /* 0x000fe4000ff1e03f */
[----:B------:R-:W-:Y:S02]  /*0110*/  UIADD3 UR4, UP1, UR4, 0x1f0, URZ ;  /* 0x000001f004047890 */ /* 0x000fe4000ff3e03f */
[----:B------:R-:W-:Y:S02]  /*0120*/  UIADD3.X UR7, URZ, UR5, URZ, UP0, !UPT ;  /* 0x000000053f077290 */ /* 0x000fe400087fe43f */
[----:B------:R-:W-:-:S07]  /*0130*/  UIADD3.X UR5, URZ, UR5, URZ, UP1, !UPT ;  /* 0x000000053f057290 */ /* 0x000fce0008ffe43f */
[----:B------:R0:W-:Y:S02]  /*0140*/  UTMACCTL.PF [UR6] ;  /* 0x00000000060079b9 */ /* 0x0001e40008040000 */
[----:B------:R0:W-:Y:S02]  /*0150*/  UTMACCTL.PF [UR4] ;  /* 0x00000000040079b9 */ /* 0x0001e40008040000 */
[----:B0-----:R-:W-:Y:S01]  /*0160*/  NOP ;  /* 0x0000000000007918 */ /* 0x001fe20000000000 */
.L_x_1:
[----:B------:R-:W-:Y:S05]  /*0170*/  BSYNC B0 ;  /* 0x0000000000007941 */ /* 0x000fea0003800000 */
.L_x_0:
[----:B------:R-:W0:Y:S01]  /*0180*/  SHFL.IDX PT, R5, R0, RZ, 0x1f ;  /* 0x00001fff00057589 */ /* 0x000e2200000e0000 */
[----:B--2---:R-:W-:Y:S01]  /*0190*/  R2UR UR15, R3 ;  /* 0x00000000030f72ca */ /* 0x004fe200000e0000 */
[----:B------:R-:W-:-:S04]  /*01a0*/  UISETP.NE.AND UP0, UPT, UR8, 0x3, UPT ;  /* 0x000000030800788c */ /* 0x000fc8000bf05270 */
[----:B------:R-:W-:-:S08]  /*01b0*/  UISETP.EQ.OR UP0, UPT, UR8, URZ, !UP0 ;  /* 0x0000003f0800728c */ /* 0x000fd0000c702670 */
[----:B------:R-:W-:Y:S02]  /*01c0*/  UIADD3 UR18, UR15, -0x1, URZ ;  /* 0xffffffff0f127890 */ /* 0x000fe4000fffe03f */
[----:B------:R-:W-:Y:S02]  /*01d0*/  UISETP.EQ.AND UP0, UPT, UR15, URZ, UP0 ;  /* 0x0000003f0f00728c */ /* 0x000fe40008702270 */
[----:B------:R-:W-:Y:S02]  /*01e0*/  UISETP.GE.U32.AND UP1, UPT, UR18, 0x2, UPT ;  /* 0x000000021200788c */ /* 0x000fe4000bf26070 */
[----:B------:R-:W-:Y:S01]  /*01f0*/  USEL UR42, URZ, 0x1, !UP0 ;  /* 0x000000013f2a7887 */ /* 0x000fe2000c000000 */
[----:B0-----:R-:W-:-:S03]  /*0200*/  ISETP.NE.AND P0, PT, R5, RZ, PT ;  /* 0x000000ff0500720c */ /* 0x001fc60003f05270 */
[----:B------:R-:W-:-:S10]  /*0210*/  USEL UR42, UR42, 0x2, UP1 ;  /* 0x000000022a2a7887 */ /* 0x000fd40008800000 */
[----:B------:R-:W-:Y:S05]  /*0220*/  @P0 BRA `(.L_x_2) ;  /* 0x0000000000480947 */ /* 0x000fea0003800000 */
[----:B------:R-:W0:Y:S01]  /*0230*/  S2UR UR9, SR_CgaCtaId ;  /* 0x00000000000979c3 */ /* 0x000e220000008800 */
[----:B------:R-:W-:Y:S01]  /*0240*/  UMOV UR4, 0x400 ;  /* 0x0000040000047882 */ /* 0x000fe20000000000 */
[----:B------:R-:W-:Y:S01]  /*0250*/  UMOV UR5, 0x1 ;  /* 0x0000000100057882 */ /* 0x000fe20000000000 */
[----:B------:R-:W-:Y:S01]  /*0260*/  UMOV UR6, 0x80 ;  /* 0x0000008000067882 */ /* 0x000fe20000000000 */
[----:B------:R-:W-:Y:S01]  /*0270*/  ELECT P0, URZ, PT ;  /* 0x00000000003f782f */ /* 0x000fe20003800000 */
[----:B------:R-:W-:-:S04]  /*0280*/  UIADD3 UR6, -UR6, 0x100000, URZ ;  /* 0x0010000006067890 */ /* 0x000fc8000fffe13f */
[----:B------:R-:W-:Y:S02]  /*0290*/  USHF.L.U32 UR7, UR6, 0xb, URZ ;  /* 0x0000000b06077899 */ /* 0x000fe4000800063f */
[----:B------:R-:W-:Y:S02]  /*02a0*/  USHF.L.U32 UR6, UR6, 0x1, URZ ;  /* 0x0000000106067899 */ /* 0x000fe4000800063f */
[----:B0-----:R-:W-:Y:S02]  /*02b0*/  ULEA UR9, UR9, UR4, 0x18 ;  /* 0x0000000409097291 */ /* 0x001fe4000f8ec03f */
[----:B------:R-:W-:-:S04]  /*02c0*/  UIADD3 UR4, -UR5, 0x100000, URZ ;  /* 0x0010000005047890 */ /* 0x000fc8000fffe13f */
[----:B------:R-:W-:Y:S02]  /*02d0*/  USHF.L.U32 UR5, UR4, 0xb, URZ ;  /* 0x0000000b04057899 */ /* 0x000fe4000800063f */
[----:B------:R-:W-:Y:S01]  /*02e0*/  USHF.L.U32 UR4, UR4, 0x1, URZ ;  /* 0x0000000104047899 */ /* 0x000fe2000800063f */
[----:B------:R-:W0:Y:S11]  /*02f0*/  FENCE.VIEW.ASYNC.S ;  /* 0x00000000000073c6 */ /* 0x000e360000000000 */
[----:B0-----:R0:W1:Y:S01]  /*0300*/  SYNCS.EXCH.64 URZ, [UR9], UR4 ;  /* 0x00000004093f75b2 */ /* 0x0010620008000100 */
[----:B------:R0:W2:Y:S01]  /*0310*/  SYNCS.EXCH.64 URZ, [UR9+0x10], UR6 ;  /* 0x00001006093f75b2 */ /* 0x0000a20008000100 */
[----:B------:R0:W3:Y:S01]  /*0320*/  SYNCS.EXCH.64 URZ, [UR9+0x8], UR4 ;  /* 0x00000804093f75b2 */ /* 0x0000e20008000100 */
[----:B------:R0:W4:Y:S01]  /*0330*/  SYNCS.EXCH.64 URZ, [UR9+0x18], UR6 ;  /* 0x00001806093f75b2 */ /* 0x0001220008000100 */
[----:B------:R-:W-:Y:S01]  /*0340*/  NOP ;  /* 0x0000000000007918 */ /* 0x000fe20000000000 */
.L_x_2:
[----:B------:R-:W5:Y:S01]  /*0350*/  SHFL.IDX PT, R5, R0, RZ, 0x1f ;  /* 0x00001fff00057589 */ /* 0x000f6200000e0000 */
[----:B------:R-:W-:Y:S01]  /*0360*/  ELECT P0, URZ, PT ;  /* 0x00000000003f782f */ /* 0x000fe20003800000 */
[----:B------:R-:W-:Y:S01]  /*0370*/  NOP ;  /* 0x0000000000007918 */ /* 0x000fe20000000000 */
[----:B------:R-:W-:Y:S01]  /*0380*/  ELECT P1, URZ, PT ;  /* 0x00000000003f782f */ /* 0x000fe20003820000 */
[----:B------:R-:W1:Y:S01]  /*0390*/  SHFL.IDX PT, R3, R0, RZ, 0x1f ;  /* 0x00001fff00037589 */ /* 0x000e6200000e0000 */
[----:B0-----:R-:W-:Y:S01]  /*03a0*/  UMOV UR4, 0x20 ;  /* 0x0000002000047882 */ /* 0x001fe20000000000 */
[----:B------:R-:W-:Y:S01]  /*03b0*/  UMOV UR12, 0x80 ;  /* 0x00000080000c7882 */ /* 0x000fe20000000000 */
[----:B------:R-:W-:Y:S01]  /*03c0*/  NOP ;  /* 0x0000000000007918 */ /* 0x000fe20000000000 */
[----:B------:R0:W0:Y:S01]  /*03d0*/  SHFL.IDX PT, R0, R2, RZ, 0x1f ;  /* 0x00001fff02007589 */ /* 0x00002200000e0000 */
[----:B------:R-:W-:Y:S01]  /*03e0*/  ULDC.64 UR50, c[0x0][0x208] ;  /* 0x0000820000327ab9 */ /* 0x000fe20000000a00 */
[----:B-----5:R-:W-:-:S02]  /*03f0*/  ISETP.NE.OR P0, PT, R5, RZ, !P0 ;  /* 0x000000ff0500720c */ /* 0x020fc40004705670 */
[----:B-1----:R-:W-:Y:S02]  /*0400*/  ISETP.NE.OR P1, PT, R3, RZ, !P1 ;  /* 0x000000ff0300720c */ /* 0x002fe40004f25670 */
[----:B------:R-:W-:-:S04]  /*0410*/  SHF.R.S32.HI R3, RZ, 0x1f, R4 ;  /* 0x0000001fff037819 */ /* 0x000fc80000011404 */
[----:B------:R-:W-:-:S05]  /*0420*/  LEA.HI R3, R3, R4, RZ, 0x7 ;  /* 0x0000000403037211 */ /* 0x000fca00078f38ff */
[----:B------:R-:W-:Y:S01]  /*0430*/  VOTEU.ALL UP0, P0 ;  /* 0x00000000003f7886 */ /* 0x000fe20000000000 */
[----:B------:R-:W-:Y:S01]  /*0440*/  LOP3.LUT R3, R3, 0xffffff80, RZ, 0xc0, !PT ;  /* 0xffffff8003037812 */ /* 0x000fe200078ec0ff */
[----:B------:R-:W-:-:S03]  /*0450*/  VOTEU.ALL UP1, P1 ;  /* 0x00000000003f7886 */ /* 0x000fc60000820000 */
[----:B------:R-:W1:Y:S01]  /*0460*/  @!UP0 S2UR UR7, SR_CgaCtaId ;  /* 0x00000000000789c3 */ /* 0x000e620000008800 */
[----:B------:R-:W-:Y:S01]  /*0470*/  @!UP0 UMOV UR6, 0x400 ;  /* 0x0000040000068882 */ /* 0x000fe20000000000 */
[----:B------:R-:W-:-:S04]  /*0480*/  @!UP0 UIADD3 UR4, -UR4, 0x100000, URZ ;  /* 0x0010000004048890 */ /* 0x000fc8000fffe13f */
[----:B------:R-:W-:Y:S02]  /*0490*/  @!UP0 USHF.L.U32 UR5, UR4, 0xb, URZ ;  /* 0x0000000b04058899 */ /* 0x000fe4000800063f */
[----:B------:R-:W-:Y:S01]  /*04a0*/  @!UP0 USHF.L.U32 UR4, UR4, 0x1, URZ ;  /* 0x0000000104048899 */ /* 0x000fe2000800063f */
[----:B------:R-:W-:Y:S01]  /*04b0*/  IMAD.IADD R3, R4, 0x1, -R3 ;  /* 0x0000000104037824 */ /* 0x000fe200078e0a03 */
[----:B------:R-:W-:Y:S01]  /*04c0*/  @!UP1 UMOV UR10, 0x400 ;  /* 0x00000400000a9882 */ /* 0x000fe20000000000 */
[----:B------:R-:W-:Y:S01]  /*04d0*/  VOTEU.ALL UP2, P1 ;  /* 0x00000000003f7886 */ /* 0x000fe20000840000 */
[----:B------:R-:W-:Y:S01]  /*04e0*/  VOTEU.ALL UP3, P1 ;  /* 0x00000000003f7886 */ /* 0x000fe20000860000 */
[----:B------:R-:W-:Y:S01]  /*04f0*/  VOTEU.ALL UP4, P1 ;  /* 0x00000000003f7886 */ /* 0x000fe20000880000 */
[----:B------:R-:W5:Y:S01]  /*0500*/  @!UP1 S2UR UR11, SR_CgaCtaId ;  /* 0x00000000000b99c3 */ /* 0x000f620000008800 */
[----:B------:R-:W-:Y:S01]  /*0510*/  VOTEU.ALL UP5, P1 ;  /* 0x00000000003f7886 */ /* 0x000fe200008a0000 */
[----:B------:R-:W-:Y:S01]  /*0520*/  ISETP.NE.AND P1, PT, RZ, UR15, PT ;  /* 0x0000000fff007c0c */ /* 0x000fe2000bf25270 */
[----:B-1----:R-:W-:-:S02]  /*0530*/  @!UP0 ULEA UR9, UR7, UR6, 0x18 ;  /* 0x0000000607098291 */ /* 0x002fc4000f8ec03f */
[----:B------:R-:W-:-:S04]  /*0540*/  @!UP1 UIADD3 UR6, -UR12, 0x100000, URZ ;  /* 0x001000000c069890 */ /* 0x000fc8000fffe13f */
[----:B------:R-:W-:Y:S02]  /*0550*/  @!UP1 USHF.L.U32 UR7, UR6, 0xb, URZ ;  /* 0x0000000b06079899 */ /* 0x000fe4000800063f */
[----:B------:R-:W-:Y:S01]  /*0560*/  @!UP1 USHF.L.U32 UR6, UR6, 0x1, URZ ;  /* 0x0000000106069899 */ /* 0x000fe2000800063f */
[----:B------:R-:W-:Y:S01]  /*0570*/  VOTEU.ALL UP0, P0 ;  /* 0x00000000003f7886 */ /* 0x000fe20000000000 */
[----:B-----5:R-:W-:Y:S01]  /*0580*/  @!UP1 ULEA UR10, UR11, UR10, 0x18 ;  /* 0x0000000a0b0a9291 */ /* 0x020fe2000f8ec03f */
[----:B------:R-:W-:Y:S01]  /*0590*/  VOTEU.ALL UP1, P0 ;  /* 0x00000000003f7886 */ /* 0x000fe20000020000 */
[----:B------:R-:W1:Y:S02]  /*05a0*/  FENCE.VIEW.ASYNC.S ;  /* 0x00000000000073c6 */ /* 0x000e640000000000 */
[----:B-1----:R-:W2:Y:S02]  /*05b0*/  @!UP0 SYNCS.EXCH.64 URZ, [UR9+0x50], UR4 ;  /* 0x00005004093f85b2 */ /* 0x002ea40008000100 */
[----:B------:R1:W2:Y:S01]  /*05c0*/  @!UP1 SYNCS.EXCH.64 URZ, [UR9+0x58], UR4 ;  /* 0x00005804093f95b2 */ /* 0x0002a20008000100 */
[----:B------:R-:W-:Y:S01]  /*05d0*/  NOP ;  /* 0x0000000000007918 */ /* 0x000fe20000000000 */
[----:B-1----:R-:W-:-:S02]  /*05e0*/  ULDC.64 UR4, c[0x0][0x598] ;  /* 0x0001660000047ab9 */ /* 0x002fc40000000a00 */
[----:B------:R-:W-:Y:S02]  /*05f0*/  ISETP.NE.U32.AND P0, PT, RZ, UR4, PT ;  /* 0x00000004ff007c0c */ /* 0x000fe4000bf05070 */
[----:B------:R1:W2:Y:S02]  /*0600*/  @!UP2 SYNCS.EXCH.64 URZ, [UR10+0x30], UR6 ;  /* 0x000030060a3fa5b2 */ /* 0x0002a40008000100 */
[----:B------:R-:W-:Y:S01]  /*0610*/  ISETP.NE.AND.EX P0, PT, RZ, UR5, PT, P0 ;  /* 0x00000005ff007c0c */ /* 0x000fe2000bf05300 */
[----:B------:R1:W2:Y:S01]  /*0620*/  @!UP3 SYNCS.EXCH.64 URZ, [UR10+0x38], UR6 ;  /* 0x000038060a3fb5b2 */ /* 0x0002a20008000100 */
[----:B------:R1:W2:Y:S01]  /*0630*/  @!UP4 SYNCS.EXCH.64 URZ, [UR10+0x40], UR6 ;  /* 0x000040060a3fc5b2 */ /* 0x0002a20008000100 */
[----:B------:R1:W2:Y:S01]  /*0640*/  @!UP5 SYNCS.EXCH.64 URZ, [UR10+0x48], UR6 ;  /* 0x000048060a3fd5b2 */ /* 0x0002a20008000100 */
[----:B------:R-:W-:Y:S01]  /*0650*/  NOP ;  /* 0x0000000000007918 */ /* 0x000fe20000000000 */
[----:B--234-:R-:W-:Y:S08]  /*0660*/  BAR.SYNC.DEFER_BLOCKING 0x0 ;  /* 0x0000000000007b1d */ /* 0x01cff00000010000 */
[----:B01----:R-:W-:Y:S05]  /*0670*/  @!P0 BRA `(.L_x_3) ;  /* 0x00000000001c8947 */ /* 0x003fea0003800000 */
[----:B------:R-:W0:Y:S02]  /*0680*/  LDC.64 R6, c[0x0][0x598] ;  /* 0x00016600ff067b82 */ /* 0x000e240000000a00 */
[----:B0-----:R-:W2:Y:S02]  /*0690*/  LDG.E.64 R6, desc[UR50][R6.64] ;  /* 0x0000003206067981 */ /* 0x001ea4000c1e1b00 */
[----:B--2---:R-:W-:-:S04]  /*06a0*/  ISETP.NE.U32.AND P0, PT, R6, RZ, PT ;  /* 0x000000ff0600720c */ /* 0x004fc80003f05070 */
[----:B------:R-:W-:-:S13]  /*06b0*/  ISETP.NE.AND.EX P0, PT, R7, RZ, PT, P0 ;  /* 0x000000ff0700720c */ /* 0x000fda0003f05300 */
[----:B------:R-:W-:Y:S05]  /*06c0*/  @!P0 BRA `(.L_x_3) ;  /* 0x0000000000088947 */ /* 0x000fea0003800000 */
[----:B------:R1:W5:Y:S01]  /*06d0*/  LD.E R23, desc[UR50][R6.64] ;  /* 0x0000003206177980 */ /* 0x000362000c101900 */
[----:B------:R-:W-:Y:S05]  /*06e0*/  BRA `(.L_x_4) ;  /* 0x0000000000247947 */ /* 0x000fea0003800000 */
.L_x_3:
[----:B------:R-:W-:Y:S02]  /*06f0*/  ULDC.64 UR4, c[0x0][0x588] ;  /* 0x0001620000047ab9 */ /* 0x000fe40000000a00 */
[----:B------:R-:W-:-:S04]  /*0700*/  ISETP.NE.U32.AND P0, PT, RZ, UR4, PT ;  /* 0x00000004ff007c0c */ /* 0x000fc8000bf05070 */
[----:B------:R-:W-:-:S13]  /*0710*/  ISETP.NE.AND.EX P0, PT, RZ, UR5, PT, P0 ;  /* 0x00000005ff007c0c */ /* 0x000fda000bf05300 */
[----:B------:R-:W-:Y:S05]  /*0720*/  @!P0 BRA `(.L_x_5) ;  /* 0x00000000000c8947 */ /* 0x000fea0003800000 */
[----:B------:R-:W0:Y:S02]  /*0730*/  LDC.64 R6, c[0x0][0x588] ;  /* 0x00016200ff067b82 */ /* 0x000e240000000a00 */
[----:B0-----:R0:W5:Y:S01]  /*0740*/  LDG.E R23, desc[UR50][R6.64] ;  /* 0x0000003206177981 */ /* 0x001162000c1e1900 */
[----:B------:R-:W-:Y:S05]  /*0750*/  BRA `(.L_x_4) ;  /* 0x0000000000087947 */ /* 0x000fea0003800000 */
.L_x_5:
[----:B------:R-:W-:Y:S02]  /*0760*/  ULDC UR4, c[0x0][0x580] ;  /* 0x0001600000047ab9 */ /* 0x000fe40000000800 */
[----:B------:R-:W-:-:S07]  /*0770*/  IMAD.U32 R23, RZ, RZ, UR4 ;  /* 0x00000004ff177e24 */ /* 0x000fce000f8e00ff */
.L_x_4:
[----:B------:R-:W-:Y:S02]  /*0780*/  ULDC.64 UR4, c[0x0][0x5a0] ;  /* 0x0001680000047ab9 */ /* 0x000fe40000000a00 */
[----:B------:R-:W-:-:S04]  /*0790*/  ISETP.NE.U32.AND P0, PT, RZ, UR4, PT ;  /* 0x00000004ff007c0c */ /* 0x000fc8000bf05070 */
[----:B------:R-:W-:-:S13]  /*07a0*/  ISETP.NE.AND.EX P0, PT, RZ, UR5, PT, P0 ;  /* 0x00000005ff007c0c */ /* 0x000fda000bf05300 */
[----:B------:R-:W-:Y:S05]  /*07b0*/  @!P0 BRA `(.L_x_6) ;  /* 0x00000000001c8947 */ /* 0x000fea0003800000 */
[----:B01----:R-:W0:Y:S02]  /*07c0*/  LDC.64 R6, c[0x0][0x5a0] ;  /* 0x00016800ff067b82 */ /* 0x003e240000000a00 */
[----:B0-----:R-:W2:Y:S02]  /*07d0*/  LDG.E.64 R6, desc[UR50][R6.64] ;  /* 0x0000003206067981 */ /* 0x001ea4000c1e1b00 */
[----:B--2---:R-:W-:-:S04]  /*07e0*/  ISETP.NE.U32.AND P0, PT, R6, RZ, PT ;  /* 0x000000ff0600720c */ /* 0x004fc80003f05070 */
[----:B------:R-:W-:-:S13]  /*07f0*/  ISETP.NE.AND.EX P0, PT, R7, RZ, PT, P0 ;  /* 0x000000ff0700720c */ /* 0x000fda0003f05300 */
[----:B------:R-:W-:Y:S05]  /*0800*/  @!P0 BRA `(.L_x_6) ;  /* 0x0000000000088947 */ /* 0x000fea0003800000 */
[----:B------:R3:W5:Y:S01]  /*0810*/  LD.E R22, desc[UR50][R6.64] ;  /* 0x0000003206167980 */ /* 0x000762000c101900 */
[----:B------:R-:W-:Y:S05]  /*0820*/  BRA `(.L_x_7) ;  /* 0x0000000000247947 */ /* 0x000fea0003800000 */
.L_x_6:
[----:B------:R-:W-:Y:S02]  /*0830*/  ULDC.64 UR4, c[0x0][0x590] ;  /* 0x0001640000047ab9 */ /* 0x000fe40000000a00 */
[----:B------:R-:W-:-:S04]  /*0840*/  ISETP.NE.U32.AND P0, PT, RZ, UR4, PT ;  /* 0x00000004ff007c0c */ /* 0x000fc8000bf05070 */
[----:B------:R-:W-:-:S13]  /*0850*/  ISETP.NE.AND.EX P0, PT, RZ, UR5, PT, P0 ;  /* 0x00000005ff007c0c */ /* 0x000fda000bf05300 */
[----:B------:R-:W-:Y:S05]  /*0860*/  @!P0 BRA `(.L_x_8) ;  /* 0x00000000000c8947 */ /* 0x000fea0003800000 */
[----:B01----:R-:W0:Y:S02]  /*0870*/  LDC.64 R6, c[0x0][0x590] ;  /* 0x00016400ff067b82 */ /* 0x003e240000000a00 */
[----:B0-----:R2:W5:Y:S01]  /*0880*/  LDG.E R22, desc[UR50][R6.64] ;  /* 0x0000003206167981 */ /* 0x001562000c1e1900 */
[----:B------:R-:W-:Y:S05]  /*0890*/  BRA `(.L_x_7) ;  /* 0x0000000000087947 */ /* 0x000fea0003800000 */
.L_x_8:
[----:B------:R-:W-:Y:S02]  /*08a0*/  ULDC UR4, c[0x0][0x584] ;  /* 0x0001610000047ab9 */ /* 0x000fe40000000800 */
[----:B------:R-:W-:-:S07]  /*08b0*/  IMAD.U32 R22, RZ, RZ, UR4 ;  /* 0x00000004ff167e24 */ /* 0x000fce000f8e00ff */
.L_x_7:
[----:B------:R-:W4:Y:S01]  /*08c0*/  S2UR UR10, SR_CTAID.Y ;  /* 0x00000000000a79c3 */ /* 0x000f220000002600 */
[----:B------:R-:W-:Y:S01]  /*08d0*/  ULDC UR5, c[0x0][0x65c] ;  /* 0x0001970000057ab9 */ /* 0x000fe20000000800 */
[----:B------:R-:W-:Y:S01]  /*08e0*/  UISETP.NE.AND UP0, UPT, UR15, 0x2, UPT ;  /* 0x000000020f00788c */ /* 0x000fe2000bf05270 */
[----:B------:R-:W-:Y:S01]  /*08f0*/  PRMT R5, RZ, 0x7610, R5 ;  /* 0x00007610ff057816 */ /* 0x000fe20000000005 */
[----:B------:R-:W-:Y:S01]  /*0900*/  UISETP.NE.AND UP2, UPT, UR5, 0x1, UPT ;  /* 0x000000010500788c */ /* 0x000fe2000bf45270 */
[----:B------:R-:W-:Y:S02]  /*0910*/  IMAD.MOV.U32 R18, RZ, RZ, -0x1 ;  /* 0xffffffffff127424 */ /* 0x000fe400078e00ff */
[----:B------:R-:W-:Y:S01]  /*0920*/  IMAD.MOV.U32 R19, RZ, RZ, -0x1 ;  /* 0xffffffffff137424 */ /* 0x000fe200078e00ff */
[----:B------:R-:W4:Y:S01]  /*0930*/  S2UR UR4, SR_CTAID.X ;  /* 0x00000000000479c3 */ /* 0x000f220000002500 */
[----:B------:R-:W-:-:S06]  /*0940*/  UP2UR UR40, UPR, URZ, 0x4 ;  /* 0x000000043f287883 */ /* 0x000fcc0008000000 */
[----:B------:R-:W-:Y:S01]  /*0950*/  @UP2 ULDC UR12, c[0x0][0x10] ;  /* 0x00000400000c2ab9 */ /* 0x000fe20000000800 */
[----:B------:R-:W-:Y:S01]  /*0960*/  @UP2 UMOV UR7, URZ ;  /* 0x0000003f00072c82 */ /* 0x000fe20008000000 */
[----:B------:R-:W-:Y:S01]  /*0970*/  @UP2 UMOV UR5, URZ ;  /* 0x0000003f00052c82 */ /* 0x000fe20008000000 */
[----:B0123--:R-:W0:Y:S01]  /*0980*/  LDC.64 R6, c[0x0][0x650] ;  /* 0x00019400ff067b82 */ /* 0x00fe220000000a00 */
[----:B----4-:R-:W-:Y:S02]  /*0990*/  @UP2 UMOV UR9, UR10 ;  /* 0x0000000a00092c82 */ /* 0x010fe40008000000 */
[----:B------:R-:W-:Y:S01]  /*09a0*/  @UP2 UMOV UR6, UR9 ;  /* 0x0000000900062c82 */ /* 0x000fe20008000000 */
[----:B------:R-:W-:Y:S01]  /*09b0*/  @!UP2 UMOV UR9, UR10 ;  /* 0x0000000a0009ac82 */ /* 0x000fe20008000000 */
[----:B------:R-:W-:-:S03]  /*09c0*/  @UP2 UIMAD.WIDE.U32 UR12, UR4, UR12, UR6 ;  /* 0x0000000c040c22a5 */ /* 0x000fc6000f8e0006 */
[----:B------:R-:W-:Y:S01]  /*09d0*/  @!UP2 ULDC UR6, c[0x0][0xc] ;  /* 0x000003000006aab9 */ /* 0x000fe20000000800 */
[----:B------:R-:W-:Y:S01]  /*09e0*/  @UP2 UIADD3 UR14, UR13, UR5, URZ ;  /* 0x000000050d0e2290 */ /* 0x000fe2000fffe03f */
[----:B------:R-:W-:Y:S02]  /*09f0*/  ULDC UR10, c[0x0][0xc] ;  /* 0x00000300000a7ab9 */ /* 0x000fe40000000800 */
[----:B------:R-:W-:Y:S01]  /*0a00*/  UMOV UR5, URZ ;  /* 0x0000003f00057c82 */ /* 0x000fe20008000000 */
[----:B------:R-:W-:Y:S01]  /*0a10*/  ULDC UR11, c[0x0][0x10] ;  /* 0x00000400000b7ab9 */ /* 0x000fe20000000800 */
[----:B------:R-:W-:Y:S02]  /*0a20*/  @!UP2 UIMAD.WIDE.U32 UR6, UR6, UR9, UR4 ;  /* 0x000000090606a2a5 */ /* 0x000fe4000f8e0004 */
[----:B------:R-:W-:Y:S01]  /*0a30*/  UIMAD.WIDE.U32 UR10, UR10, UR11, URZ ;  /* 0x0000000b0a0a72a5 */ /* 0x000fe2000f8e003f */
[----:B------:R-:W-:-:S03]  /*0a40*/  ULDC UR13, c[0x0][0x14] ;  /* 0x00000500000d7ab9 */ /* 0x000fc60000000800 */
[----:B------:R-:W-:Y:S02]  /*0a50*/  UIMAD.WIDE.U32 UR38, UR10, UR13, URZ ;  /* 0x0000000d0a2672a5 */ /* 0x000fe4000f8e003f */
[----:B------:R-:W-:Y:S01]  /*0a60*/  UIMAD UR41, UR11, UR13, URZ ;  /* 0x0000000d0b2972a4 */ /* 0x000fe2000f8e023f */
[----:B------:R-:W-:Y:S01]  /*0a70*/  @!UP2 UMOV UR12, UR6 ;  /* 0x00000006000cac82 */ /* 0x000fe20008000000 */
[----:B------:R-:W-:Y:S02]  /*0a80*/  @!UP2 UMOV UR14, UR7 ;  /* 0x00000007000eac82 */ /* 0x000fe40008000000 */
[----:B------:R-:W-:Y:S02]  /*0a90*/  UIADD3 UR41, UR39, UR41, URZ ;  /* 0x0000002927297290 */ /* 0x000fe4000fffe03f */
[----:B------:R-:W-:-:S04]  /*0aa0*/  UIADD3 UR6, UP1, UR12, UR38, URZ ;  /* 0x000000260c067290 */ /* 0x000fc8000ff3e03f */
[----:B------:R-:W-:Y:S02]  /*0ab0*/  UIADD3.X UR7, UR14, UR41, URZ, UP1, !UPT ;  /* 0x000000290e077290 */ /* 0x000fe40008ffe43f */
[----:B------:R-:W-:Y:S02]  /*0ac0*/  USEL UR6, UR6, UR12, !UP0 ;  /* 0x0000000c06067287 */ /* 0x000fe4000c000000 */
[----:B------:R-:W-:-:S04]  /*0ad0*/  USEL UR7, UR7, UR14, !UP0 ;  /* 0x0000000e07077287 */ /* 0x000fc8000c000000 */
[----:B0-----:R-:W-:Y:S01]  /*0ae0*/  ISETP.LE.U32.AND P0, PT, R6, UR6, PT ;  /* 0x0000000606007c0c */ /* 0x001fe2000bf03070 */
[----:B------:R-:W-:Y:S02]  /*0af0*/  IMAD.U32 R16, RZ, RZ, UR6 ;  /* 0x00000006ff107e24 */ /* 0x000fe4000f8e00ff */
[----:B------:R-:W-:Y:S02]  /*0b00*/  IMAD.U32 R2, RZ, RZ, UR7 ;  /* 0x00000007ff027e24 */ /* 0x000fe4000f8e00ff */
[----:B------:R-:W-:-:S03]  /*0b10*/  IMAD.U32 R17, RZ, RZ, UR7 ;  /* 0x00000007ff117e24 */ /* 0x000fc6000f8e00ff */
[----:B------:R-:W-:Y:S01]  /*0b20*/  ISETP.GE.U32.AND.EX P0, PT, R2, R7, PT, P0 ;  /* 0x000000070200720c */ /* 0x000fe20003f06100 */
[----:B------:R-:W-:-:S12]  /*0b30*/  IMAD.MOV.U32 R2, RZ, RZ, -0x1 ;  /* 0xffffffffff027424 */ /* 0x000fd800078e00ff */
[----:B------:R-:W-:Y:S05]  /*0b40*/  @P0 BRA `(.L_x_9) ;  /* 0x00000004008c0947 */ /* 0x000fea0003800000 */
[----:B------:R-:W-:Y:S01]  /*0b50*/  I2FP.F32.U32 R2, UR4 ;  /* 0x0000000400027c45 */ /* 0x000fe20008201000 */
[----:B------:R-:W-:Y:S01]  /*0b60*/  ULDC.64 UR16, c[0x0][0x628] ;  /* 0x00018a0000107ab9 */ /* 0x000fe20000000a00 */
[----:B------:R-:W-:Y:S01]  /*0b70*/  ULDC UR6, c[0x0][0x150] ;  /* 0x0000540000067ab9 */ /* 0x000fe20000000800 */
[----:B------:R-:W-:Y:S01]  /*0b80*/  ISETP.NE.U32.AND P0, PT, RZ, UR16, PT ;  /* 0x00000010ff007c0c */ /* 0x000fe2000bf05070 */
[----:B------:R-:W-:Y:S01]  /*0b90*/  ULDC UR15, c[0x0][0x630] ;  /* 0x00018c00000f7ab9 */ /* 0x000fe20000000800 */
[----:B------:R-:W-:Y:S01]  /*0ba0*/  FMUL R2, R2, UR6 ;  /* 0x0000000602027c20 */ /* 0x000fe20008400000 */
[----:B------:R-:W-:Y:S01]  /*0bb0*/  R2UR UR19, R16 ;  /* 0x00000000101372ca */ /* 0x000fe200000e0000 */
[----:B------:R-:W-:Y:S01]  /*0bc0*/  ULDC UR21, c[0x0][0x154] ;  /* 0x0000550000157ab9 */ /* 0x000fe20000000800 */
[----:B------:R-:W-:Y:S01]  /*0bd0*/  ISETP.NE.AND.EX P0, PT, RZ, UR17, PT, P0 ;  /* 0x00000011ff007c0c */ /* 0x000fe2000bf05300 */
[----:B------:R0:W1:Y:S01]  /*0be0*/  F2I.U32.TRUNC.NTZ R5, R2 ;  /* 0x0000000200057305 */ /* 0x000062000020f000 */
[----:B------:R-:W-:-:S02]  /*0bf0*/  R2UR UR20, R17 ;  /* 0x00000000111472ca */ /* 0x000fc400000e0000 */
[----:B------:R-:W-:Y:S02]  /*0c00*/  R2UR UR6, R16 ;  /* 0x00000000100672ca */ /* 0x000fe400000e0000 */
[----:B------:R-:W-:-:S07]  /*0c10*/  R2UR UR7, R17 ;  /* 0x00000000110772ca */ /* 0x000fce00000e0000 */
[----:B0-----:R-:W-:Y:S08]  /*0c20*/  @!P0 BRA `(.L_x_10) ;  /* 0x0000000000308947 */ /* 0x001ff00003800000 */
[----:B------:R-:W-:Y:S01]  /*0c30*/  R2UR UR6, R16 ;  /* 0x00000000100672ca */ /* 0x000fe200000e0000 */
[----:B------:R-:W-:Y:S01]  /*0c40*/  ULDC UR12, c[0x0][0x634] ;  /* 0x00018d00000c7ab9 */ /* 0x000fe20000000800 */
[----:B------:R-:W-:-:S11]  /*0c50*/  R2UR UR14, R17 ;  /* 0x00000000110e72ca */ /* 0x000fd600000e0000 */
[----:B------:R-:W-:-:S04]  /*0c60*/  UIADD3 UR12, UP1, UR6, UR12, URZ ;  /* 0x0000000c060c7290 */ /* 0x000fc8000ff3e03f */
[----:B------:R-:W-:-:S04]  /*0c70*/  UIADD3.X UR14, URZ, UR14, URZ, UP1, !UPT ;  /* 0x0000000e3f0e7290 */ /* 0x000fc80008ffe43f */
[----:B------:R-:W-:-:S04]  /*0c80*/  UIMAD.WIDE.U32 UR6, UR14, UR16, URZ ;  /* 0x000000100e0672a5 */ /* 0x000fc8000f8e003f */
[----:B------:R-:W-:Y:S02]  /*0c90*/  UIMAD.WIDE.U32 UR10, UP1, UR12, UR17, UR6 ;  /* 0x000000110c0a72a5 */ /* 0x000fe4000f820006 */
[----:B------:R-:W-:Y:S02]  /*0ca0*/  UIMAD.WIDE.U32 UR6, UR12, UR16, URZ ;  /* 0x000000100c0672a5 */ /* 0x000fe4000f8e003f */
[----:B------:R-:W-:Y:S02]  /*0cb0*/  UIADD3.X UR13, URZ, URZ, URZ, UP1, !UPT ;  /* 0x0000003f3f0d7290 */ /* 0x000fe40008ffe43f */
[----:B------:R-:W-:Y:S01]  /*0cc0*/  UIADD3 URZ, UP1, UR7, UR10, URZ ;  /* 0x0000000a073f7290 */ /* 0x000fe2000ff3e03f */
[----:B------:R-:W-:-:S03]  /*0cd0*/  UMOV UR12, UR11 ;  /* 0x0000000b000c7c82 */ /* 0x000fc60008000000 */
[----:B------:R-:W-:-:S12]  /*0ce0*/  UIMAD.WIDE.U32.X UR6, UR14, UR17, UR12, UP1 ;  /* 0x000000110e0672a5 */ /* 0x000fd800088e040c */
.L_x_10:
[----:B------:R-:W-:Y:S01]  /*0cf0*/  USHF.R.U64 UR5, UR6, UR15, UR7 ;  /* 0x0000000f06057299 */ /* 0x000fe20008001207 */
[----:B------:R-:W-:Y:S01]  /*0d00*/  I2FP.F32.U32 R2, UR9 ;  /* 0x0000000900027c45 */ /* 0x000fe20008201000 */
[----:B------:R-:W-:Y:S01]  /*0d10*/  USHF.R.U32.HI UR6, URZ, UR15, UR7 ;  /* 0x0000000f3f067299 */ /* 0x000fe20008011607 */
[----:B-1----:R-:W-:Y:S01]  /*0d20*/  R2UR UR14, R5 ;  /* 0x00000000050e72ca */ /* 0x002fe200000e0000 */
[----:B------:R-:W-:Y:S02]  /*0d30*/  UIADD3 UR17, UP1, URZ, -UR5, URZ ;  /* 0x800000053f117290 */ /* 0x000fe4000ff3e03f */
[----:B------:R-:W-:Y:S01]  /*0d40*/  FMUL R2, R2, UR21 ;  /* 0x0000001502027c20 */ /* 0x000fe20008400000 */
[----:B------:R-:W-:Y:S01]  /*0d50*/  ULDC.64 UR10, c[0x0][0x620] ;  /* 0x00018800000a7ab9 */ /* 0x000fe20000000a00 */
[----:B------:R-:W-:Y:S01]  /*0d60*/  UIADD3.X UR6, URZ, ~UR6, URZ, UP1, !UPT ;  /* 0x800000063f067290 */ /* 0x000fe20008ffe43f */
[----:B------:R-:W-:Y:S01]  /*0d70*/  UMOV UR12, UR19 ;  /* 0x00000013000c7c82 */ /* 0x000fe20008000000 */
[----:B------:R-:W-:-:S02]  /*0d80*/  UMOV UR13, UR20 ;  /* 0x00000014000d7c82 */ /* 0x000fc40008000000 */
[----:B------:R-:W-:Y:S01]  /*0d90*/  UIMAD UR6, UR6, UR10, URZ ;  /* 0x0000000a060672a4 */ /* 0x000fe2000f8e023f */
[----:B------:R-:W0:Y:S01]  /*0da0*/  F2I.U32.TRUNC.NTZ R2, R2 ;  /* 0x0000000200027305 */ /* 0x000e22000020f000 */
[----:B------:R-:W-:Y:S02]  /*0db0*/  UIMAD.WIDE.U32 UR12, UR17, UR10, UR12 ;  /* 0x0000000a110c72a5 */ /* 0x000fe4000f8e000c */
[----:B------:R-:W-:Y:S01]  /*0dc0*/  UIMAD UR17, UR17, UR11, UR6 ;  /* 0x0000000b111172a4 */ /* 0x000fe2000f8e0206 */
[----:B------:R-:W-:Y:S01]  /*0dd0*/  ULDC UR24, c[0x0][0x658] ;  /* 0x0001960000187ab9 */ /* 0x000fe20000000800 */
[----:B------:R-:W-:Y:S02]  /*0de0*/  UMOV UR22, 0xffffffff ;  /* 0xffffffff00167882 */ /* 0x000fe40000000000 */
[----:B------:R-:W-:Y:S01]  /*0df0*/  UIADD3 UR17, UR13, UR17, URZ ;  /* 0x000000110d117290 */ /* 0x000fe2000fffe03f */
[----:B------:R-:W-:Y:S01]  /*0e00*/  ULDC UR19, c[0x0][0x618] ;  /* 0x0001860000137ab9 */ /* 0x000fe20000000800 */
[----:B------:R-:W-:Y:S01]  /*0e10*/  ULDC.64 UR6, c[0x0][0x640] ;  /* 0x0001900000067ab9 */ /* 0x000fe20000000a00 */
[----:B------:R-:W-:Y:S01]  /*0e20*/  USHF.L.U32 UR13, UR22, UR24, URZ ;  /* 0x00000018160d7299 */ /* 0x000fe2000800063f */
[----:B------:R-:W-:Y:S01]  /*0e30*/  ISETP.NE.U32.AND P0, PT, RZ, UR6, PT ;  /* 0x00000006ff007c0c */ /* 0x000fe2000bf05070 */
[----:B------:R-:W-:-:S02]  /*0e40*/  USHF.R.U64 UR22, UR12, UR19, UR17 ;  /* 0x000000130c167299 */ /* 0x000fc40008001211 */
[----:B------:R-:W-:Y:S01]  /*0e50*/  USHF.R.U32.HI UR12, URZ, UR19, UR17 ;  /* 0x000000133f0c7299 */ /* 0x000fe20008011611 */
[----:B0-----:R-:W-:Y:S01]  /*0e60*/  R2UR UR16, R2 ;  /* 0x00000000021072ca */ /* 0x001fe200000e0000 */
[----:B------:R-:W-:Y:S01]  /*0e70*/  ULDC UR21, c[0x0][0x608] ;  /* 0x0001820000157ab9 */ /* 0x000fe20000000800 */
[----:B------:R-:W-:Y:S01]  /*0e80*/  ISETP.NE.AND.EX P0, PT, RZ, UR7, PT, P0 ;  /* 0x00000007ff007c0c */ /* 0x000fe2000bf05300 */
[----:B------:R-:W-:Y:S02]  /*0e90*/  USHF.R.U64 UR26, UR22, UR21, UR12 ;  /* 0x00000015161a7299 */ /* 0x000fe4000800120c */
[----:B------:R-:W-:Y:S01]  /*0ea0*/  USHF.R.U32.HI UR12, URZ, UR21, UR12 ;  /* 0x000000153f0c7299 */ /* 0x000fe2000801160c */
[----:B------:R-:W-:Y:S01]  /*0eb0*/  UMOV UR20, 0x1 ;  /* 0x0000000100147882 */ /* 0x000fe20000000000 */
[----:B------:R-:W-:Y:S02]  /*0ec0*/  UIADD3 UR14, -UR14, URZ, URZ ;  /* 0x0000003f0e0e7290 */ /* 0x000fe4000fffe13f */
[----:B------:R-:W-:-:S02]  /*0ed0*/  USHF.R.U64 UR27, UR26, UR24, UR12 ;  /* 0x000000181a1b7299 */ /* 0x000fc4000800120c */
[----:B------:R-:W-:Y:S01]  /*0ee0*/  USHF.L.U32 UR19, UR20, UR24, URZ ;  /* 0x0000001814137299 */ /* 0x000fe2000800063f */
[----:B------:R-:W-:Y:S01]  /*0ef0*/  ULDC UR15, c[0x0][0x144] ;  /* 0x00005100000f7ab9 */ /* 0x000fe20000000800 */
[----:B------:R-:W-:Y:S01]  /*0f00*/  ULDC UR10, c[0x0][0x600] ;  /* 0x00018000000a7ab9 */ /* 0x000fe20000000800 */
[----:B------:R-:W-:Y:S02]  /*0f10*/  ULOP3.LUT UR20, URZ, UR13, URZ, 0x33, !UPT ;  /* 0x0000000d3f147292 */ /* 0x000fe4000f8e333f */
[----:B------:R-:W-:Y:S02]  /*0f20*/  USHF.R.U32.HI UR13, URZ, UR24, UR12 ;  /* 0x000000183f0d7299 */ /* 0x000fe4000801160c */
[----:B------:R-:W-:Y:S02]  /*0f30*/  UIADD3 UR11, UR10, -0x1, URZ ;  /* 0xffffffff0a0b7890 */ /* 0x000fe4000fffe03f */
[----:B------:R-:W-:Y:S02]  /*0f40*/  UIADD3 UR23, -UR16, URZ, URZ ;  /* 0x0000003f10177290 */ /* 0x000fe4000fffe13f */
[----:B------:R-:W-:Y:S01]  /*0f50*/  UIMAD UR4, UR15, UR14, UR4 ;  /* 0x0000000e0f0472a4 */ /* 0x000fe2000f8e0204 */
[----:B------:R-:W-:Y:S01]  /*0f60*/  ULDC UR28, c[0x0][0x148] ;  /* 0x00005200001c7ab9 */ /* 0x000fe20000000800 */
[----:B------:R-:W-:Y:S01]  /*0f70*/  ULDC UR24, c[0x0][0x648] ;  /* 0x0001920000187ab9 */ /* 0x000fe20000000800 */
[----:B------:R-:W-:Y:S01]  /*0f80*/  ULDC UR25, c[0x0][0x638] ;  /* 0x00018e0000197ab9 */ /* 0x000fe20000000800 */
[----:B------:R-:W-:Y:S01]  /*0f90*/  UMOV UR12, UR27 ;  /* 0x0000001b000c7c82 */ /* 0x000fe20008000000 */
[----:B------:R-:W-:Y:S07]  /*0fa0*/  @!P0 BRA `(.L_x_11) ;  /* 0x0000000000308947 */ /* 0x000fee0003800000 */
[----:B------:R-:W-:Y:S02]  /*0fb0*/  ULDC UR16, c[0x0][0x64c] ;  /* 0x0001930000107ab9 */ /* 0x000fe40000000800 */
        /* <DEDUP_REMOVED lines=8> */
[----:B------:R-:W-:-:S07]  /*1040*/  UIMAD.WIDE.U32.X UR6, UR21, UR7, UR16, UP1 ;  /* 0x00000007150672a5 */ /* 0x000fce00088e0410 */
[----:B------:R-:W-:Y:S01]  /*1050*/  UMOV UR12, UR6 ;  /* 0x00000006000c7c82 */ /* 0x000fe20008000000 */
[----:B------:R-:W-:-:S05]  /*1060*/  UMOV UR13, UR7 ;  /* 0x00000007000d7c82 */ /* 0x000fca0008000000 */
.L_x_11:
[----:B------:R-:W-:Y:S01]  /*1070*/  UISETP.NE.AND UP1, UPT, UR40, URZ, UPT ;  /* 0x0000003f2800728c */ /* 0x000fe2000bf25270 */
[----:B------:R-:W-:Y:S01]  /*1080*/  IMAD.MOV.U32 R5, RZ, RZ, 0x1 ;  /* 0x00000001ff057424 */ /* 0x000fe200078e00ff */
[----:B------:R-:W-:Y:S01]  /*1090*/  USHF.R.U64 UR6, UR12, UR24, UR13 ;  /* 0x000000180c067299 */ /* 0x000fe2000800120d */
[----:B------:R-:W-:Y:S01]  /*10a0*/  IMAD.U32 R19, RZ, RZ, UR5 ;  /* 0x00000005ff137e24 */ /* 0x000fe2000f8e00ff */
[----:B------:R-:W-:Y:S02]  /*10b0*/  ULOP3.LUT UR20, UR26, UR20, URZ, 0xc0, !UPT ;  /* 0x000000141a147292 */ /* 0x000fe4000f8ec03f */
[----:B------:R-:W-:Y:S02]  /*10c0*/  UIADD3 UR7, -UR6, URZ, URZ ;  /* 0x0000003f06077290 */ /* 0x000fe4000fffe13f */
[----:B------:R-:W-:Y:S02]  /*10d0*/  UIMAD UR19, UR19, UR6, UR20 ;  /* 0x00000006131372a4 */ /* 0x000fe4000f8e0214 */
[----:B------:R-:W-:-:S02]  /*10e0*/  ULOP3.LUT UR11, UR22, UR11, URZ, 0xc0, !UPT ;  /* 0x0000000b160b7292 */ /* 0x000fc4000f8ec03f */
[----:B------:R-:W-:Y:S02]  /*10f0*/  @UP1 UIMAD UR4, UR28, UR23, UR9 ;  /* 0x000000171c0412a4 */ /* 0x000fe4000f8e0209 */
[----:B------:R-:W-:-:S03]  /*1100*/  UIMAD UR6, UR7, UR25, UR27 ;  /* 0x00000019070672a4 */ /* 0x000fc6000f8e021b */
[----:B------:R-:W-:Y:S01]  /*1110*/  ULDC UR7, c[0x0][0x610] ;  /* 0x0001840000077ab9 */ /* 0x000fe20000000800 */
[----:B------:R-:W-:Y:S02]  /*1120*/  UIMAD UR6, UR6, UR10, UR11 ;  /* 0x0000000a060672a4 */ /* 0x000fe4000f8e020b */
[----:B------:R-:W-:-:S04]  /*1130*/  UIMAD UR4, UR19, UR7, UR4 ;  /* 0x00000007130472a4 */ /* 0x000fc8000f8e0204 */
[----:B------:R-:W-:Y:S02]  /*1140*/  USEL UR7, UR6, UR4, !UP1 ;  /* 0x0000000406077287 */ /* 0x000fe4000c800000 */
[----:B------:R-:W-:-:S04]  /*1150*/  USEL UR4, UR4, UR6, !UP1 ;  /* 0x0000000604047287 */ /* 0x000fc8000c800000 */
[----:B------:R-:W-:Y:S02]  /*1160*/  IMAD.U32 R2, RZ, RZ, UR7 ;  /* 0x00000007ff027e24 */ /* 0x000fe4000f8e00ff */
[----:B------:R-:W-:-:S07]  /*1170*/  IMAD.U32 R18, RZ, RZ, UR4 ;  /* 0x00000004ff127e24 */ /* 0x000fce000f8e00ff */
.L_x_9:
[----:B------:R-:W-:Y:S02]  /*1180*/  ULDC UR4, c[0x0][0x28c] ;  /* 0x0000a30000047ab9 */ /* 0x000fe40000000800 */
[----:B------:R-:W-:-:S04]  /*1190*/  UIADD3 UR4, UR4, 0x7f, URZ ;  /* 0x0000007f04047890 */ /* 0x000fc8000fffe03f */
[----:B------:R-:W-:-:S04]  /*11a0*/  USHF.R.S32.HI UR5, URZ, 0x1f, UR4 ;  /* 0x0000001f3f057899 */ /* 0x000fc80008011404 */
[----:B------:R-:W-:-:S04]  /*11b0*/  ULEA.HI UR5, UR5, UR4, URZ, 0x7 ;  /* 0x0000000405057291 */ /* 0x000fc8000f8f383f */
[----:B------:R-:W-:Y:S01]  /*11c0*/  USHF.R.S32.HI UR37, URZ, 0x7, UR5 ;  /* 0x000000073f257899 */ /* 0x000fe20008011405 */
[----:B------:R-:W-:Y:S11]  /*11d0*/  @!P1 BRA `(.L_x_12) ;  /* 0x0000009400d49947 */ /* 0x000ff60003800000 */
[----:B------:R-:W-:-:S06]  /*11e0*/  UISETP.GT.U32.AND UP1, UPT, UR18, 0x1, UPT ;  /* 0x000000011200788c */ /* 0x000fcc000bf24070 */
[----:B------:R-:W-:-:S13]  /*11f0*/  PLOP3.LUT P0, PT, PT, PT, UP1, 0x80, 0x0 ;  /* 0x000000000000781c */ /* 0x000fda0003f0f018 */
[----:B------:R-:W-:Y:S05]  /*1200*/  @P0 EXIT ;  /* 0x000000000000094d */ /* 0x000fea0003800000 */
.L_x_13:
[----:B------:R-:W-:-:S08]  /*1210*/  NOP ;  /* 0x0000000000007918 */ /* 0x000fd00000000000 */
[----:B------:R-:W0:Y:S02]  /*1220*/  USETMAXREG.TRY_ALLOC.CTAPOOL UP1, 0xe8 ;  /* 0x000000e8000079c8 */ /* 0x000e240008020600 */
[----:B0-----:R-:W-:-:S13]  /*1230*/  PLOP3.LUT P0, PT, PT, PT, UP1, 0x80, 0x0 ;  /* 0x000000000000781c */ /* 0x001fda0003f0f018 */
[----:B------:R-:W-:Y:S05]  /*1240*/  @!P0 BRA `(.L_x_13) ;  /* 0xfffffffc00f08947 */ /* 0x000fea000383ffff */
[----:B------:R-:W-:-:S13]  /*1250*/  LOP3.LUT P0, RZ, R5, 0xff, RZ, 0xc0, !PT ;  /* 0x000000ff05ff7812 */ /* 0x000fda000780c0ff */
[----:B------:R-:W-:Y:S05]  /*1260*/  @!P0 EXIT ;  /* 0x000000000000894d */ /* 0x000fea0003800000 */
[----:B------:R-:W0:Y:S01]  /*1270*/  S2UR UR5, SR_CgaCtaId ;  /* 0x00000000000579c3 */ /* 0x000e220000008800 */
[----:B------:R-:W-:Y:S01]  /*1280*/  VIADD R6, R0, 0xffffffff ;  /* 0xffffffff00067836 */ /* 0x000fe20000000000 */
[----:B------:R-:W-:Y:S01]  /*1290*/  SHF.R.S32.HI R4, RZ, 0x1f, R3 ;  /* 0x0000001fff047819 */ /* 0x000fe20000011403 */
[----:B------:R-:W-:Y:S01]  /*12a0*/  UMOV UR43, 0x400 ;  /* 0x00000400002b7882 */ /* 0x000fe20000000000 */
[----:B------:R-:W-:Y:S02]  /*12b0*/  USHF.R.U32.HI UR4, URZ, 0x1, UR37 ;  /* 0x000000013f047899 */ /* 0x000fe40008011625 */
[----:B------:R-:W-:Y:S01]  /*12c0*/  R2UR UR45, R6 ;  /* 0x00000000062d72ca */ /* 0x000fe200000e0000 */
[----:B------:R-:W-:Y:S01]  /*12d0*/  ULOP3.LUT UR44, UR37, 0x1, URZ, 0xc0, !UPT ;  /* 0x00000001252c7892 */ /* 0x000fe2000f8ec03f */
[CC--:B------:R-:W-:Y:S01]  /*12e0*/  LEA.HI R0, R4.reuse, R3.reuse, RZ, 0x2 ;  /* 0x0000000304007211 */ /* 0x0c0fe200078f10ff */
[----:B------:R-:W-:Y:S01]  /*12f0*/  UISETP.LT.AND UP1, UPT, UR37, 0x1, UPT ;  /* 0x000000012500788c */ /* 0x000fe2000bf21270 */
[----:B------:R-:W-:Y:S01]  /*1300*/  LEA.HI R4, R4, R3, RZ, 0x5 ;  /* 0x0000000304047211 */ /* 0x000fe200078f28ff */
[----:B------:R-:W-:Y:S01]  /*1310*/  ULOP3.LUT UR4, UR4, 0x1, URZ, 0xc0, !UPT ;  /* 0x0000000104047892 */ /* 0x000fe2000f8ec03f */
[--C-:B------:R-:W-:Y:S01]  /*1320*/  SHF.R.S32.HI R152, RZ, 0x2, R0.reuse ;  /* 0x00000002ff987819 */ /* 0x100fe20000011400 */
[----:B------:R-:W-:Y:S01]  /*1330*/  ULDC UR6, c[0x0][0x284] ;  /* 0x0000a10000067ab9 */ /* 0x000fe20000000800 */
[----:B------:R-:W-:Y:S01]  /*1340*/  SHF.R.S32.HI R5, RZ, 0x1f, R0 ;  /* 0x0000001fff057819 */ /* 0x000fe20000011400 */
[----:B------:R-:W-:Y:S01]  /*1350*/  USEL UR44, UR44, URZ, !UP0 ;  /* 0x0000003f2c2c7287 */ /* 0x000fe2000c000000 */
[----:B------:R-:W-:Y:S01]  /*1360*/  LOP3.LUT R154, R0, 0xfffffffc, RZ, 0xc0, !PT ;  /* 0xfffffffc009a7812 */ /* 0x000fe200078ec0ff */
[----:B------:R-:W-:Y:S01]  /*1370*/  USEL UR47, UR37, 0x1, UP1 ;  /* 0x00000001252f7887 */ /* 0x000fe20008800000 */
[----:B------:R-:W-:Y:S01]  /*1380*/  LEA.HI R5, R5, R152, RZ, 0x3 ;  /* 0x0000009805057211 */ /* 0x000fe200078f18ff */
[----:B------:R-:W-:Y:S01]  /*1390*/  USHF.L.U32 UR45, UR45, 0x3, URZ ;  /* 0x000000032d2d7899 */ /* 0x000fe2000800063f */
[----:B------:R-:W-:Y:S01]  /*13a0*/  ISETP.NE.AND P0, PT, R6, RZ, PT ;  /* 0x000000ff0600720c */ /* 0x000fe20003f05270 */
[----:B------:R-:W-:Y:S01]  /*13b0*/  UISETP.EQ.U32.AND UP0, UPT, UR4, 0x1, !UP0 ;  /* 0x000000010400788c */ /* 0x000fe2000c702070 */
[----:B------:R-:W-:Y:S01]  /*13c0*/  LOP3.LUT R5, R5, 0xfffffff8, RZ, 0xc0, !PT ;  /* 0xfffffff805057812 */ /* 0x000fe200078ec0ff */
[----:B------:R-:W-:Y:S01]  /*13d0*/  IMAD.IADD R154, R3, 0x1, -R154 ;  /* 0x00000001039a7824 */ /* 0x000fe200078e0a9a */
[----:B0-----:R-:W-:Y:S01]  /*13e0*/  ULEA UR43, UR5, UR43, 0x18 ;  /* 0x0000002b052b7291 */ /* 0x001fe2000f8ec03f */
[----:B------:R-:W-:Y:S01]  /*13f0*/  IMAD.U32 R156, RZ, RZ, UR45 ;  /* 0x0000002dff9c7e24 */ /* 0x000fe2000f8e00ff */
[----:B------:R-:W-:Y:S01]  /*1400*/  SEL R166, RZ, 0x1, P0 ;  /* 0x00000001ffa67807 */ /* 0x000fe20000000000 */
[----:B------:R-:W-:Y:S01]  /*1410*/  IMAD.IADD R152, R152, 0x1, -R5 ;  /* 0x0000000198987824 */ /* 0x000fe200078e0a05 */
[----:B------:R-:W-:Y:S01]  /*1420*/  UIADD3 UR46, UR43, 0x30, URZ ;  /* 0x000000302b2e7890 */ /* 0x000fe2000fffe03f */
[----:B------:R-:W-:Y:S01]  /*1430*/  SHF.R.S32.HI R5, RZ, 0x5, R4 ;  /* 0x00000005ff057819 */ /* 0x000fe20000011404 */
[----:B------:R-:W-:Y:S01]  /*1440*/  ULOP3.LUT UR36, UR42, 0x1, URZ, 0xfc, !UPT ;  /* 0x000000012a247892 */ /* 0x000fe2000f8efc3f */
[C---:B------:R-:W-:Y:S01]  /*1450*/  LOP3.LUT R158, R156.reuse, 0x8, RZ, 0xc0, !PT ;  /* 0x000000089c9e7812 */ /* 0x040fe200078ec0ff */
[----:B------:R-:W-:Y:S01]  /*1460*/  UIADD3 UR47, -UR47, UR37, URZ ;  /* 0x000000252f2f7290 */ /* 0x000fe2000fffe13f */
[--C-:B------:R-:W-:Y:S01]  /*1470*/  SHF.R.S32.HI R153, RZ, 0x1f, R152.reuse ;  /* 0x0000001fff997819 */ /* 0x100fe20000011498 */
[C-C-:B------:R-:W-:Y:S01]  /*1480*/  IMAD R159, R5.reuse, -0x10, -R152.reuse ;  /* 0xfffffff0059f7824 */ /* 0x140fe200078e0a98 */
[----:B------:R-:W-:Y:S01]  /*1490*/  LOP3.LUT R156, R156, 0x8, RZ, 0xc, !PT ;  /* 0x000000089c9c7812 */ /* 0x000fe200078e0cff */
[----:B------:R-:W-:Y:S01]  /*14a0*/  IMAD.U32 R155, RZ, RZ, UR46 ;  /* 0x0000002eff9b7e24 */ /* 0x000fe2000f8e00ff */
[----:B------:R-:W-:Y:S01]  /*14b0*/  LOP3.LUT R158, R158, 0x18, RZ, 0x3c, !PT ;  /* 0x000000189e9e7812 */ /* 0x000fe200078e3cff */
[----:B------:R-:W-:Y:S01]  /*14c0*/  IMAD.WIDE R152, R5, 0x10, R152 ;  /* 0x0000001005987825 */ /* 0x000fe200078e0298 */
[----:B------:R-:W-:-:S03]  /*14d0*/  USEL UR48, URZ, 0x1, !UP0 ;  /* 0x000000013f307887 */ /* 0x000fc6000c000000 */
[----:B------:R-:W-:Y:S02]  /*14e0*/  VIADD R157, R155, UR45 ;  /* 0x0000002d9b9d7c36 */ /* 0x000fe40008000000 */
[----:B------:R-:W-:-:S07]  /*14f0*/  VIADD R159, R159, UR6 ;  /* 0x000000069f9f7c36 */ /* 0x000fce0008000000 */
.L_x_289:
[----:B------:R-:W-:Y:S01]  /*1500*/  SHF.L.U32 R0, R166, 0x1f, RZ ;  /* 0x0000001fa6007819 */ /* 0x000fe200000006ff */
[----:B------:R-:W-:Y:S02]  /*1510*/  ULDC UR4, c[0x0][0x28c] ;  /* 0x0000a30000047ab9 */ /* 0x000fe40000000800 */
[----:B------:R-:W-:Y:S01]  /*1520*/  ISETP.LT.AND P1, PT, RZ, UR4, PT ;  /* 0x00000004ff007c0c */ /* 0x000fe2000bf21270 */
[----:B------:R-:W0:Y:S02]  /*1530*/  SYNCS.PHASECHK.TRANS64.TRYWAIT P0, [R155+UR45], R0 ;  /* 0x000000009b0075a7 */ /* 0x000e24000800016d */
[----:B0-234-:R-:W-:Y:S10]  /*1540*/  @!P0 BRA `(.L_x_14) ;  /* 0x000000a000d48947 */ /* 0x01dff40003800000 */
.L_x_309:
[----:B------:R-:W-:Y:S05]  /*1550*/  @P1 BRA `(.L_x_15) ;  /* 0x0000000000401947 */ /* 0x000fea0003800000 */
[----:B0-----:R-:W-:Y:S01]  /*1560*/  MOV R0, 0x0 ;  /* 0x0000000000007802 */ /* 0x001fe20000000f00 */
[----:B------:R-:W-:Y:S01]  /*1570*/  ULDC.64 UR4, c[0x4][0x68] ;  /* 0x01001a0000047ab9 */ /* 0x000fe20000000a00 */
[----:B------:R-:W-:Y:S01]  /*1580*/  ULDC.64 UR6, c[0x4][0x8] ;  /* 0x0100020000067ab9 */ /* 0x000fe20000000a00 */
[----:B------:R-:W-:Y:S01]  /*1590*/  IMAD.U32 R4, RZ, RZ, UR4 ;  /* 0x00000004ff047e24 */ /* 0x000fe2000f8e00ff */
[----:B------:R0:W1:Y:S01]  /*15a0*/  LDC.64 R14, c[0x4][R0] ;  /* 0x01000000000e7b82 */ /* 0x0000620000000a00 */
[----:B------:R-:W-:Y:S01]  /*15b0*/  IMAD.U32 R5, RZ, RZ, UR5 ;  /* 0x00000005ff057e24 */ /* 0x000fe2000f8e00ff */
[----:B------:R-:W-:Y:S01]  /*15c0*/  ULDC.64 UR4, c[0x4][0x70] ;  /* 0x01001c0000047ab9 */ /* 0x000fe20000000a00 */
[----:B------:R-:W-:Y:S02]  /*15d0*/  IMAD.U32 R10, RZ, RZ, UR6 ;  /* 0x00000006ff0a7e24 */ /* 0x000fe4000f8e00ff */
[----:B------:R-:W-:Y:S02]  /*15e0*/  IMAD.U32 R6, RZ, RZ, UR4 ;  /* 0x00000004ff067e24 */ /* 0x000fe4000f8e00ff */
[----:B------:R-:W-:-:S02]  /*15f0*/  IMAD.U32 R7, RZ, RZ, UR5 ;  /* 0x00000005ff077e24 */ /* 0x000fc4000f8e00ff */
[----:B------:R-:W-:Y:S02]  /*1600*/  IMAD.U32 R11, RZ, RZ, UR7 ;  /* 0x00000007ff0b7e24 */ /* 0x000fe4000f8e00ff */
[----:B------:R-:W-:Y:S02]  /*1610*/  IMAD.MOV.U32 R8, RZ, RZ, 0x1e1 ;  /* 0x000001e1ff087424 */ /* 0x000fe400078e00ff */
[----:B------:R-:W-:Y:S02]  /*1620*/  IMAD.MOV.U32 R12, RZ, RZ, 0x1 ;  /* 0x00000001ff0c7424 */ /* 0x000fe400078e00ff */
[----:B0-----:R-:W-:-:S07]  /*1630*/  IMAD.MOV.U32 R13, RZ, RZ, RZ ;  /* 0x000000ffff0d7224 */ /* 0x001fce00078e00ff */
[----:B------:R-:W-:-:S07]  /*1640*/  LEPC R20, `(.L_x_15) ;  /* 0x000000001014794e */ /* 0x000fce0000000000 */
[----:B-1---5:R-:W-:Y:S05]  /*1650*/  CALL.ABS.NOINC R14 ;  /* 0x000000000e007343 */ /* 0x022fea0003c00000 */
.L_x_15:
[----:B0-----:R-:W-:-:S05]  /*1660*/  IMAD.U32 R0, RZ, RZ, UR36 ;  /* 0x00000024ff007e24 */ /* 0x001fca000f8e00ff */
[----:B------:R-:W-:-:S13]  /*1670*/  ISETP.NE.AND P0, PT, R0, 0x3, PT ;  /* 0x000000030000780c */ /* 0x000fda0003f05270 */
[----:B------:R-:W-:Y:S05]  /*1680*/  @!P0 BRA `(.L_x_16) ;  /* 0x0000000000048947 */ /* 0x000fea0003800000 */
[----:B------:R-:W-:Y:S01]  /*1690*/  BPT.TRAP 0x1 ;  /* 0x000000040000795c */ /* 0x000fe20000300000 */
.L_x_16:
[----:B------:R-:W-:Y:S02]  /*16a0*/  IMAD.U32 R3, RZ, RZ, UR44 ;  /* 0x0000002cff037e24 */ /* 0x000fe4000f8e00ff */
[----:B------:R-:W-:-:S03]  /*16b0*/  IMAD.U32 R0, RZ, RZ, UR48 ;  /* 0x00000030ff007e24 */ /* 0x000fc6000f8e00ff */
[----:B------:R-:W-:Y:S02]  /*16c0*/  LEA R3, R3, UR43, 0x3 ;  /* 0x0000002b03037c11 */ /* 0x000fe4000f8e18ff */
[----:B------:R-:W-:-:S04]  /*16d0*/  SHF.L.U32 R0, R0, 0x1f, RZ ;  /* 0x0000001f00007819 */ /* 0x000fc800000006ff */
[----:B------:R0:W1:Y:S01]  /*16e0*/  SYNCS.PHASECHK.TRANS64.TRYWAIT P1, [R3+URZ], R0 ;  /* 0x00000000030075a7 */ /* 0x000062000802017f */
[----:B------:R-:W-:Y:S05]  /*16f0*/  @!P0 BRA `(.L_x_17) ;  /* 0x0000000000048947 */ /* 0x000fea0003800000 */
[----:B------:R-:W-:Y:S01]  /*1700*/  BPT.TRAP 0x1 ;  /* 0x000000040000795c */ /* 0x000fe20000300000 */
.L_x_17:
[----:B------:R-:W-:-:S05]  /*1710*/  IMAD.U32 R4, RZ, RZ, UR47 ;  /* 0x0000002fff047e24 */ /* 0x000fca000f8e00ff */
[----:B------:R-:W-:Y:S01]  /*1720*/  ISETP.GE.AND P2, PT, R4, 0x1, PT ;  /* 0x000000010400780c */ /* 0x000fe20003f46270 */
[----:B-1----:R-:W-:-:S12]  /*1730*/  @P1 BRA `(.L_x_18) ;  /* 0x0000000000081947 */ /* 0x002fd80003800000 */
[----:B------:R-:W1:Y:S02]  /*1740*/  SYNCS.PHASECHK.TRANS64.TRYWAIT P1, [R3+URZ], R0 ;  /* 0x00000000030075a7 */ /* 0x000e64000802017f */
[----:B-1----:R-:W-:Y:S05]  /*1750*/  @!P1 BRA `(.L_x_19) ;  /* 0x000000a000649947 */ /* 0x002fea0003800000 */
.L_x_18:
[----:B------:R-:W-:Y:S05]  /*1760*/  WARPSYNC.ALL ;  /* 0x0000000000007948 */ /* 0x000fea0003800000 */
[----:B------:R-:W-:Y:S01]  /*1770*/  UIADD3 UR4, UR43, 0x100, URZ ;  /* 0x000001002b047890 */ /* 0x000fe2000fffe03f */
[----:B------:R-:W-:Y:S01]  /*1780*/  WARPGROUP.ARRIVE ;  /* 0x00000000000079c5 */ /* 0x000fe20000000000 */
[----:B------:R-:W-:Y:S02]  /*1790*/  UIADD3 UR5, UR43, 0x8100, URZ ;  /* 0x000081002b057890 */ /* 0x000fe4000fffe03f */
[----:B------:R-:W-:Y:S02]  /*17a0*/  USHF.R.U32.HI UR4, URZ, 0x4, UR4 ;  /* 0x000000043f047899 */ /* 0x000fe40008011604 */
[----:B------:R-:W-:-:S02]  /*17b0*/  USHF.R.U32.HI UR5, URZ, 0x4, UR5 ;  /* 0x000000043f057899 */ /* 0x000fc40008011605 */
[----:B------:R-:W-:Y:S02]  /*17c0*/  ULOP3.LUT UR4, UR4, 0x3fff, URZ, 0xc0, !UPT ;  /* 0x00003fff04047892 */ /* 0x000fe4000f8ec03f */
[----:B------:R-:W-:Y:S02]  /*17d0*/  ULOP3.LUT UR5, UR5, 0x3fff, URZ, 0xc0, !UPT ;  /* 0x00003fff05057892 */ /* 0x000fe4000f8ec03f */
[----:B------:R-:W-:Y:S02]  /*17e0*/  ULOP3.LUT UR4, UR4, 0x10000, URZ, 0xfc, !UPT ;  /* 0x0001000004047892 */ /* 0x000fe4000f8efc3f */
[----:B------:R-:W-:Y:S02]  /*17f0*/  ULOP3.LUT UR5, UR5, 0x10000, URZ, 0xfc, !UPT ;  /* 0x0001000005057892 */ /* 0x000fe4000f8efc3f */
[----:B------:R-:W-:Y:S02]  /*1800*/  ULEA UR7, UR44, UR4, 0xa ;  /* 0x000000042c077291 */ /* 0x000fe4000f8e503f */
[----:B------:R-:W-:Y:S01]  /*1810*/  ULEA UR6, UR44, UR5, 0xc ;  /* 0x000000052c067291 */ /* 0x000fe2000f8e603f */
[----:B------:R-:W-:Y:S01]  /*1820*/  UMOV UR9, 0x40000040 ;  /* 0x4000004000097882 */ /* 0x000fe20000000000 */
[----:B------:R-:W-:-:S03]  /*1830*/  UMOV UR11, 0x40000040 ;  /* 0x40000040000b7882 */ /* 0x000fc60000000000 */
[----:B------:R-:W-:Y:S02]  /*1840*/  UMOV UR8, UR7 ;  /* 0x0000000700087c82 */ /* 0x000fe40008000000 */
[----:B------:R-:W-:Y:S02]  /*1850*/  UMOV UR10, UR6 ;  /* 0x00000006000a7c82 */ /* 0x000fe40008000000 */
[----:B------:R-:W-:Y:S01]  /*1860*/  HGMMA.64x256x16.F32 R24, gdesc[UR8], RZ, !UPT, gsb0 ;  /* 0x03e00000081879f0 */ /* 0x000fe2000c0008ff */
[----:B------:R-:W-:Y:S02]  /*1870*/  UIADD3 UR8, UR7, 0x2, URZ ;  /* 0x0000000207087890 */ /* 0x000fe4000fffe03f */
[----:B------:R-:W-:Y:S01]  /*1880*/  UIADD3 UR10, UR6, 0x2, URZ ;  /* 0x00000002060a7890 */ /* 0x000fe2000fffe03f */
[----:B------:R-:W-:Y:S01]  /*1890*/  UMOV UR9, 0x40000040 ;  /* 0x4000004000097882 */ /* 0x000fe20000000000 */
[----:B------:R-:W-:Y:S01]  /*18a0*/  UMOV UR11, 0x40000040 ;  /* 0x40000040000b7882 */ /* 0x000fe20000000000 */
[----:B------:R-:W-:-:S02]  /*18b0*/  WARPGROUP.DEPBAR.LE gsb0, 0x0 ;  /* 0x00008000000079c5 */ /* 0x000fc40000010000 */
[----:B------:R-:W-:-:S15]  /*18c0*/  WARPGROUP.ARRIVE ;  /* 0x00000000000079c5 */ /* 0x000fde0000000000 */
[----:B------:R-:W-:-:S05]  /*18d0*/  NOP ;  /* 0x0000000000007918 */ /* 0x000fca0000000000 */
[----:B------:R-:W-:Y:S01]  /*18e0*/  HGMMA.64x256x16.F32 R24, gdesc[UR8], R24, gsb0 ;  /* 0x03e00000081879f0 */ /* 0x000fe20008000818 */
[----:B------:R-:W-:Y:S02]  /*18f0*/  UIADD3 UR8, UR7, 0x4, URZ ;  /* 0x0000000407087890 */ /* 0x000fe4000fffe03f */
[----:B------:R-:W-:Y:S01]  /*1900*/  UIADD3 UR10, UR6, 0x4, URZ ;  /* 0x00000004060a7890 */ /* 0x000fe2000fffe03f */
[----:B------:R-:W-:Y:S01]  /*1910*/  UMOV UR9, 0x40000040 ;  /* 0x4000004000097882 */ /* 0x000fe20000000000 */
[----:B------:R-:W-:Y:S01]  /*1920*/  UMOV UR11, 0x40000040 ;  /* 0x40000040000b7882 */ /* 0x000fe20000000000 */
[----:B------:R-:W-:Y:S02]  /*1930*/  WARPGROUP.DEPBAR.LE gsb0, 0x0 ;  /* 0x00008000000079c5 */ /* 0x000fe40000010000 */
        /* <DEDUP_REMOVED lines=42> */
[----:B------:R-:W-:Y:S03]  /*1be0*/  HGMMA.64x256x16.F32 R24, gdesc[UR8], R24, gsb0 ;  /* 0x03e00000081879f0 */ /* 0x000fe60008000818 */
[----:B------:R-:W-:Y:S02]  /*1bf0*/  WARPGROUP.DEPBAR.LE gsb0, 0x0 ;  /* 0x00008000000079c5 */ /* 0x000fe40000010000 */
[----:B------:R-:W-:Y:S05]  /*1c00*/  @!P2 BRA `(.L_x_20) ;  /* 0x0000000400a0a947 */ /* 0x000fea0003800000 */
[----:B------:R-:W-:Y:S01]  /*1c10*/  UIADD3 UR6, UR44, 0x1, URZ ;  /* 0x000000012c067890 */ /* 0x000fe2000fffe03f */
[----:B01----:R-:W-:-:S03]  /*1c20*/  IMAD.U32 R0, RZ, RZ, UR47 ;  /* 0x0000002fff007e24 */ /* 0x003fc6000f8e00ff */
[----:B------:R-:W-:-:S04]  /*1c30*/  UISETP.NE.AND UP0, UPT, UR6, 0x2, UPT ;  /* 0x000000020600788c */ /* 0x000fc8000bf05270 */
[----:B------:R-:W-:Y:S02]  /*1c40*/  USEL UR7, URZ, 0x1, UP0 ;  /* 0x000000013f077887 */ /* 0x000fe40008000000 */
[----:B------:R-:W-:Y:S02]  /*1c50*/  USEL UR6, UR6, URZ, UP0 ;  /* 0x0000003f06067287 */ /* 0x000fe40008000000 */
[----:B------:R-:W-:-:S06]  /*1c60*/  ULOP3.LUT UR7, UR48, UR7, URZ, 0x3c, !UPT ;  /* 0x0000000730077292 */ /* 0x000fcc000f8e3c3f */
[----:B------:R-:W-:Y:S01]  /*1c70*/  IMAD.U32 R5, RZ, RZ, UR7 ;  /* 0x00000007ff057e24 */ /* 0x000fe2000f8e00ff */
[----:B------:R-:W-:-:S06]  /*1c80*/  UMOV UR7, UR44 ;  /* 0x0000002c00077c82 */ /* 0x000fcc0008000000 */
.L_x_27:
[----:B01----:R-:W-:Y:S05]  /*1c90*/  @!P0 BRA `(.L_x_21) ;  /* 0x0000000000048947 */ /* 0x003fea0003800000 */
[----:B------:R-:W-:Y:S01]  /*1ca0*/  BPT.TRAP 0x1 ;  /* 0x000000040000795c */ /* 0x000fe20000300000 */
.L_x_21:
[----:B------:R-:W-:Y:S01]  /*1cb0*/  ULEA UR8, UR6, UR43, 0x3 ;  /* 0x0000002b06087291 */ /* 0x000fe2000f8e183f */
[----:B------:R-:W-:-:S08]  /*1cc0*/  SHF.L.U32 R3, R5, 0x1f, RZ ;  /* 0x0000001f05037819 */ /* 0x000fd000000006ff */
[----:B------:R0:W1:Y:S01]  /*1cd0*/  SYNCS.PHASECHK.TRANS64.TRYWAIT P1, [UR8], R3 ;  /* 0x00000003ff0075a7 */ /* 0x0000620008020148 */
[----:B------:R-:W-:Y:S05]  /*1ce0*/  @!P0 BRA `(.L_x_22) ;  /* 0x0000000000048947 */ /* 0x000fea0003800000 */
[----:B------:R-:W-:Y:S01]  /*1cf0*/  BPT.TRAP 0x1 ;  /* 0x000000040000795c */ /* 0x000fe20000300000 */
.L_x_22:
[----:B-1----:R-:W-:Y:S05]  /*1d00*/  @P1 BRA `(.L_x_23) ;  /* 0x0000000000081947 */ /* 0x002fea0003800000 */
[----:B------:R-:W1:Y:S02]  /*1d10*/  SYNCS.PHASECHK.TRANS64.TRYWAIT P1, [UR8], R3 ;  /* 0x00000003ff0075a7 */ /* 0x000e640008020148 */
[----:B-1----:R-:W-:Y:S05]  /*1d20*/  @!P1 BRA `(.L_x_24) ;  /* 0x0000009c00049947 */ /* 0x002fea0003800000 */
.L_x_23:
[----:B------:R-:W-:Y:S01]  /*1d30*/  ULEA UR13, UR6, UR4, 0xa ;  /* 0x00000004060d7291 */ /* 0x000fe2000f8e503f */
[----:B------:R-:W-:Y:S01]  /*1d40*/  WARPGROUP.ARRIVE ;  /* 0x00000000000079c5 */ /* 0x000fe20000000000 */
[----:B------:R-:W-:Y:S01]  /*1d50*/  ULEA UR12, UR6, UR5, 0xc ;  /* 0x00000005060c7291 */ /* 0x000fe2000f8e603f */
[----:B------:R-:W-:Y:S01]  /*1d60*/  UMOV UR9, 0x40000040 ;  /* 0x4000004000097882 */ /* 0x000fe20000000000 */
[----:B------:R-:W-:-:S03]  /*1d70*/  UMOV UR11, 0x40000040 ;  /* 0x40000040000b7882 */ /* 0x000fc60000000000 */
[----:B------:R-:W-:Y:S02]  /*1d80*/  UMOV UR8, UR13 ;  /* 0x0000000d00087c82 */ /* 0x000fe40008000000 */
[----:B------:R-:W-:Y:S02]  /*1d90*/  UMOV UR10, UR12 ;  /* 0x0000000c000a7c82 */ /* 0x000fe40008000000 */
[----:B------:R-:W-:Y:S01]  /*1da0*/  HGMMA.64x256x16.F32 R24, gdesc[UR8], R24, gsb0 ;  /* 0x03e00000081879f0 */ /* 0x000fe20008000818 */
        /* <DEDUP_REMOVED lines=58> */
[----:B------:R-:W-:Y:S01]  /*2150*/  BPT.TRAP 0x1 ;  /* 0x000000040000795c */ /* 0x000fe20000300000 */
.L_x_25:
[----:B------:R-:W-:Y:S02]  /*2160*/  UISETP.GT.U32.AND UP0, UPT, UR42, 0x1, UPT ;  /* 0x000000012a00788c */ /* 0x000fe4000bf04070 */
[----:B------:R-:W-:-:S04]  /*2170*/  ULEA UR8, UR7, UR43, 0x3 ;  /* 0x0000002b07087291 */ /* 0x000fc8000f8e183f */
[----:B------:R-:W-:Y:S01]  /*2180*/  UIADD3 UR8, UR8, 0x10, URZ ;  /* 0x0000001008087890 */ /* 0x000fe2000fffe03f */
[----:B------:R-:W-:-:S03]  /*2190*/  PLOP3.LUT P1, PT, PT, PT, UP0, 0x80, 0x0 ;  /* 0x000000000000781c */ /* 0x000fc60003f2f008 */
[----:B------:R-:W-:-:S09]  /*21a0*/  UPRMT UR8, URZ, 0x654, UR8 ;  /* 0x000006543f087896 */ /* 0x000fd20008000008 */
[----:B------:R-:W-:Y:S01]  /*21b0*/  SYNCS.ARRIVE.TRANS64.RED.A1T0 RZ, [UR8], RZ ;  /* 0x000000ffffff79a7 */ /* 0x000fe20008100408 */
[----:B------:R-:W-:Y:S05]  /*21c0*/  @P1 BRA `(.L_x_26) ;  /* 0x0000000000041947 */ /* 0x000fea0003800000 */
[----:B------:R-:W-:Y:S01]  /*21d0*/  BPT.TRAP 0x1 ;  /* 0x000000040000795c */ /* 0x000fe20000300000 */
.L_x_26:
[----:B------:R-:W-:Y:S01]  /*21e0*/  UIADD3 UR6, UR6, 0x1, URZ ;  /* 0x0000000106067890 */ /* 0x000fe2000fffe03f */
[C---:B------:R-:W-:Y:S01]  /*21f0*/  ISETP.GT.AND P1, PT, R0.reuse, 0x1, PT ;  /* 0x000000010000780c */ /* 0x040fe20003f24270 */
[----:B------:R-:W-:Y:S01]  /*2200*/  UIADD3 UR7, UR7, 0x1, URZ ;  /* 0x0000000107077890 */ /* 0x000fe2000fffe03f */
[----:B------:R-:W-:Y:S01]  /*2210*/  VIADD R0, R0, 0xffffffff ;  /* 0xffffffff00007836 */ /* 0x000fe20000000000 */
[----:B------:R-:W-:Y:S02]  /*2220*/  UISETP.NE.AND UP0, UPT, UR6, 0x2, UPT ;  /* 0x000000020600788c */ /* 0x000fe4000bf05270 */
[----:B------:R-:W-:Y:S02]  /*2230*/  UISETP.NE.AND UP1, UPT, UR7, 0x2, UPT ;  /* 0x000000020700788c */ /* 0x000fe4000bf25270 */
[----:B------:R-:W-:Y:S02]  /*2240*/  USEL UR8, URZ, 0x1, UP0 ;  /* 0x000000013f087887 */ /* 0x000fe40008000000 */
[----:B------:R-:W-:-:S02]  /*2250*/  USEL UR6, UR6, URZ, UP0 ;  /* 0x0000003f06067287 */ /* 0x000fc40008000000 */
[----:B------:R-:W-:Y:S02]  /*2260*/  USEL UR7, UR7, URZ, UP1 ;  /* 0x0000003f07077287 */ /* 0x000fe40008800000 */
[----:B------:R-:W-:Y:S01]  /*2270*/  LOP3.LUT R5, R5, UR8, RZ, 0x3c, !PT ;  /* 0x0000000805057c12 */ /* 0x000fe2000f8e3cff */
[----:B------:R-:W-:Y:S09]  /*2280*/  @P1 BRA `(.L_x_27) ;  /* 0xfffffff800801947 */ /* 0x000ff2000383ffff */
.L_x_20:
[----:B------:R-:W-:Y:S01]  /*2290*/  ULDC UR6, c[0x0][0x28c] ;  /* 0x0000a30000067ab9 */ /* 0x000fe20000000800 */
[----:B------:R2:W-:Y:S01]  /*22a0*/  SYNCS.ARRIVE.TRANS64.A1T0 RZ, [R156+UR46], RZ ;  /* 0x000000ff9cff79a7 */ /* 0x0005e2000810002e */
[----:B------:R-:W-:-:S06]  /*22b0*/  UISETP.GE.AND UP0, UPT, UR6, 0x1, UPT ;  /* 0x000000010600788c */ /* 0x000fcc000bf06270 */
[----:B------:R-:W-:-:S13]  /*22c0*/  PLOP3.LUT P1, PT, PT, PT, UP0, 0x80, 0x0 ;  /* 0x000000000000781c */ /* 0x000fda0003f2f008 */
[----:B--2---:R-:W-:Y:S05]  /*22d0*/  @!P1 BRA `(.L_x_28) ;  /* 0x0000000000309947 */ /* 0x004fea0003800000 */
[----:B------:R-:W-:Y:S05]  /*22e0*/  @!P0 BRA `(.L_x_29) ;  /* 0x0000000000048947 */ /* 0x000fea0003800000 */
[----:B------:R-:W-:Y:S01]  /*22f0*/  BPT.TRAP 0x1 ;  /* 0x000000040000795c */ /* 0x000fe20000300000 */
.L_x_29:
[----:B------:R-:W-:Y:S02]  /*2300*/  UIADD3 UR4, UR47, UR44, URZ ;  /* 0x0000002c2f047290 */ /* 0x000fe4000fffe03f */
[----:B------:R-:W-:Y:S02]  /*2310*/  UISETP.GT.U32.AND UP0, UPT, UR42, 0x1, UPT ;  /* 0x000000012a00788c */ /* 0x000fe4000bf04070 */
[----:B------:R-:W-:-:S04]  /*2320*/  USHF.L.U32 UR4, UR4, 0x3, URZ ;  /* 0x0000000304047899 */ /* 0x000fc8000800063f */
[----:B------:R-:W-:Y:S01]  /*2330*/  ULOP3.LUT UR4, UR4, 0x8, URZ, 0xc0, !UPT ;  /* 0x0000000804047892 */ /* 0x000fe2000f8ec03f */
[----:B------:R-:W-:-:S03]  /*2340*/  PLOP3.LUT P0, PT, PT, PT, UP0, 0x80, 0x0 ;  /* 0x000000000000781c */ /* 0x000fc60003f0f008 */
[----:B------:R-:W-:-:S04]  /*2350*/  UIADD3 UR4, UR43, 0x10, UR4 ;  /* 0x000000102b047890 */ /* 0x000fc8000fffe004 */
[----:B------:R-:W-:-:S09]  /*2360*/  UPRMT UR4, URZ, 0x654, UR4 ;  /* 0x000006543f047896 */ /* 0x000fd20008000004 */
[----:B------:R-:W-:Y:S01]  /*2370*/  SYNCS.ARRIVE.TRANS64.RED.A1T0 RZ, [UR4], RZ ;  /* 0x000000ffffff79a7 */ /* 0x000fe20008100404 */
[----:B------:R-:W-:Y:S05]  /*2380*/  @P0 BRA `(.L_x_28) ;  /* 0x0000000000040947 */ /* 0x000fea0003800000 */
[----:B------:R-:W-:Y:S01]  /*2390*/  BPT.TRAP 0x1 ;  /* 0x000000040000795c */ /* 0x000fe20000300000 */
.L_x_28:
[----:B01----:R-:W-:Y:S01]  /*23a0*/  SHF.L.U32 R0, R166, 0x1f, RZ ;  /* 0x0000001fa6007819 */ /* 0x003fe200000006ff */
[----:B------:R-:W-:Y:S01]  /*23b0*/  ULEA UR7, UR37, UR44, 0x1 ;  /* 0x0000002c25077291 */ /* 0x000fe2000f8e083f */
[----:B------:R-:W0:Y:S01]  /*23c0*/  LDC R7, c[0x0][0x288] ;  /* 0x0000a200ff077b82 */ /* 0x000e220000000800 */
[----:B------:R-:W-:Y:S01]  /*23d0*/  UIADD3 UR4, UR6, 0xfe, URZ ;  /* 0x000000fe06047890 */ /* 0x000fe2000fffe03f */
[----:B------:R-:W-:Y:S01]  /*23e0*/  IMAD.SHL.U32 R12, R154, 0x2, RZ ;  /* 0x000000029a0c7824 */ /* 0x000fe200078e00ff */
[----:B------:R-:W-:Y:S02]  /*23f0*/  USHF.R.U32.HI UR5, URZ, 0x1, UR7 ;  /* 0x000000013f057899 */ /* 0x000fe40008011607 */
[----:B------:R-:W-:Y:S02]  /*2400*/  UISETP.GT.U32.AND UP0, UPT, UR7, 0x1, UPT ;  /* 0x000000010700788c */ /* 0x000fe4000bf04070 */
[----:B------:R-:W-:Y:S01]  /*2410*/  ULOP3.LUT UR5, UR5, 0x1, URZ, 0xc0, !UPT ;  /* 0x0000000105057892 */ /* 0x000fe2000f8ec03f */
[----:B------:R-:W1:Y:S01]  /*2420*/  SYNCS.PHASECHK.TRANS64.TRYWAIT P0, [R155+UR45+0x10], R0 ;  /* 0x000010009b0075a7 */ /* 0x000e62000800016d */
[----:B------:R-:W-:Y:S01]  /*2430*/  UISETP.LT.U32.AND UP0, UPT, UR4, 0xff, UP0 ;  /* 0x000000ff0400788c */ /* 0x000fe20008701070 */
[----:B------:R-:W-:Y:S01]  /*2440*/  SHF.R.S32.HI R13, RZ, 0x1f, R12 ;  /* 0x0000001fff0d7819 */ /* 0x000fe2000001140c */
[----:B------:R-:W-:-:S02]  /*2450*/  UISETP.NE.U32.AND UP1, UPT, UR5, 0x1, UPT ;  /* 0x000000010500788c */ /* 0x000fc4000bf25070 */
[----:B------:R-:W-:Y:S02]  /*2460*/  USEL UR5, URZ, 0x1, !UP0 ;  /* 0x000000013f057887 */ /* 0x000fe4000c000000 */
[----:B------:R-:W-:-:S04]  /*2470*/  UISETP.GT.U32.AND UP1, UPT, UR4, 0xfe, !UP1 ;  /* 0x000000fe0400788c */ /* 0x000fc8000cf24070 */
[----:B------:R-:W-:-:S04]  /*2480*/  USEL UR4, URZ, 0x1, !UP1 ;  /* 0x000000013f047887 */ /* 0x000fc8000c800000 */
[----:B------:R-:W-:Y:S01]  /*2490*/  ULOP3.LUT UR48, UR4, UR48, UR5, 0x96, !UPT ;  /* 0x0000003004307292 */ /* 0x000fe2000f8e9605 */
[----:B01----:R-:W-:Y:S11]  /*24a0*/  @!P0 BRA `(.L_x_30) ;  /* 0x00000094003c8947 */ /* 0x003ff60003800000 */
.L_x_310:
[----:B------:R-:W-:Y:S01]  /*24b0*/  IMAD.SHL.U32 R6, R18, 0x40, RZ ;  /* 0x0000004012067824 */ /* 0x000fe200078e00ff */
[----:B------:R-:W-:Y:S01]  /*24c0*/  ULDC UR6, c[0x0][0x284] ;  /* 0x0000a10000067ab9 */ /* 0x000fe20000000800 */
[----:B------:R-:W-:Y:S01]  /*24d0*/  IMAD.SHL.U32 R14, R2, 0x100, RZ ;  /* 0x00000100020e7824 */ /* 0x000fe200078e00ff */
[----:B------:R-:W-:Y:S01]  /*24e0*/  SHF.R.S32.HI R163, RZ, 0x1f, R19 ;  /* 0x0000001fffa37819 */ /* 0x000fe20000011413 */
[----:B------:R-:W-:Y:S01]  /*24f0*/  ULDC.64 UR4, c[0x0][0x5d0] ;  /* 0x0001740000047ab9 */ /* 0x000fe20000000a00 */
[----:B------:R-:W-:Y:S01]  /*2500*/  ISETP.GE.AND P0, PT, R6, UR6, PT ;  /* 0x0000000606007c0c */ /* 0x000fe2000bf06270 */
[----:B------:R-:W-:Y:S01]  /*2510*/  IMAD.WIDE.U32 R2, R19, UR4, R12 ;  /* 0x0000000413027c25 */ /* 0x000fe2000f8e000c */
[----:B------:R-:W-:Y:S01]  /*2520*/  SHF.R.S32.HI R15, RZ, 0x1f, R14 ;  /* 0x0000001fff0f7819 */ /* 0x000fe2000001140e */
[----:B------:R-:W-:Y:S01]  /*2530*/  ULOP3.LUT UR44, UR44, 0x1, URZ, 0xc0, !UPT ;  /* 0x000000012c2c7892 */ /* 0x000fe2000f8ec03f */
[C---:B------:R-:W-:Y:S01]  /*2540*/  ISETP.GE.OR P0, PT, R14.reuse, R7, P0 ;  /* 0x000000070e00720c */ /* 0x040fe20000706670 */
[----:B0-----:R-:W-:Y:S01]  /*2550*/  IMAD R0, R163, UR4, RZ ;  /* 0x00000004a3007c24 */ /* 0x001fe2000f8e02ff */
[----:B------:R-:W-:-:S03]  /*2560*/  IADD3 R4, P1, R14, R2, RZ ;  /* 0x000000020e047210 */ /* 0x000fc60007f3e0ff */
[----:B------:R-:W-:-:S05]  /*2570*/  IMAD R5, R19, UR5, R0 ;  /* 0x0000000513057c24 */ /* 0x000fca000f8e0200 */
[----:B------:R-:W-:-:S03]  /*2580*/  IADD3.X R5, R15, R3, R5, P1, !PT ;  /* 0x000000030f057210 */ /* 0x000fc60000ffe405 */
[----:B------:R-:W-:Y:S05]  /*2590*/  @P0 BRA `(.L_x_31) ;  /* 0x0000007c00100947 */ /* 0x000fea0003800000 */
[----:B------:R-:W0:Y:S01]  /*25a0*/  LDC.64 R10, c[0x0][0x5c8] ;  /* 0x00017200ff0a7b82 */ /* 0x000e220000000a00 */
[----:B-----5:R-:W-:Y:S01]  /*25b0*/  FSETP.NEU.AND P0, PT, R22, RZ, PT ;  /* 0x000000ff1600720b */ /* 0x020fe20003f0d000 */
[----:B------:R-:W-:Y:S01]  /*25c0*/  IMAD R3, R154, -0x2, R7 ;  /* 0xfffffffe9a037824 */ /* 0x000fe200078e0207 */
[----:B------:R-:W-:Y:S01]  /*25d0*/  BSSY B0, `(.L_x_31) ;  /* 0x00007c0000007945 */ /* 0x000fe20003800000 */
[----:B------:R-:W-:-:S04]  /*25e0*/  IMAD.WIDE R160, R18, 0x40, R152 ;  /* 0x0000004012a07825 */ /* 0x000fc800078e0298 */
[----:B------:R-:W-:Y:S02]  /*25f0*/  IMAD.IADD R0, R3, 0x1, -R14 ;  /* 0x0000000103007824 */ /* 0x000fe400078e0a0e */
[----:B------:R-:W-:-:S03]  /*2600*/  IMAD.IADD R2, R159, 0x1, -R6 ;  /* 0x000000019f027824 */ /* 0x000fc600078e0a06 */
[----:B------:R-:W-:-:S04]  /*2610*/  ISETP.GT.AND P2, PT, R0, RZ, PT ;  /* 0x000000ff0000720c */ /* 0x000fc80003f44270 */
[----:B------:R-:W-:Y:S01]  /*2620*/  ISETP.GT.AND P1, PT, R2, RZ, P2 ;  /* 0x000000ff0200720c */ /* 0x000fe20001724270 */
[-C--:B0-----:R-:W-:Y:S02]  /*2630*/  IMAD R3, R161, R10.reuse, RZ ;  /* 0x0000000aa1037224 */ /* 0x081fe400078e02ff */
[----:B------:R-:W-:-:S04]  /*2640*/  IMAD.WIDE.U32 R168, R160, R10, R4 ;  /* 0x0000000aa0a87225 */ /* 0x000fc800078e0004 */
[----:B------:R-:W-:-:S04]  /*2650*/  IMAD R3, R160, R11, R3 ;  /* 0x0000000ba0037224 */ /* 0x000fc800078e0203 */
[----:B------:R-:W-:Y:S01]  /*2660*/  IMAD.IADD R173, R169, 0x1, R3 ;  /* 0x00000001a9ad7824 */ /* 0x000fe200078e0203 */
[----:B------:R-:W-:Y:S06]  /*2670*/  @!P0 BRA `(.L_x_32) ;  /* 0x00000054009c8947 */ /* 0x000fec0003800000 */
[----:B------:R-:W0:Y:S01]  /*2680*/  LDC.64 R20, c[0x0][0x5b8] ;  /* 0x00016e00ff147b82 */ /* 0x000e220000000a00 */
[----:B------:R-:W-:-:S07]  /*2690*/  ULDC.64 UR4, c[0x0][0x5c0] ;  /* 0x0001700000047ab9 */ /* 0x000fce0000000a00 */
[----:B------:R-:W1:Y:S08]  /*26a0*/  LDC.64 R170, c[0x0][0x5b0] ;  /* 0x00016c00ffaa7b82 */ /* 0x000e700000000a00 */
[----:B------:R-:W2:Y:S01]  /*26b0*/  LDC.64 R8, c[0x0][0x5a8] ;  /* 0x00016a00ff087b82 */ /* 0x000ea20000000a00 */
[-C--:B0-----:R-:W-:Y:S02]  /*26c0*/  IMAD R6, R163, R20.reuse, RZ ;  /* 0x00000014a3067224 */ /* 0x081fe400078e02ff */
[----:B------:R-:W-:-:S04]  /*26d0*/  IMAD.WIDE.U32 R4, R19, R20, R12 ;  /* 0x0000001413047225 */ /* 0x000fc800078e000c */
[----:B------:R-:W-:Y:S01]  /*26e0*/  IMAD R167, R19, R21, R6 ;  /* 0x0000001513a77224 */ /* 0x000fe200078e0206 */
[----:B------:R-:W-:Y:S01]  /*26f0*/  IADD3 R162, P0, R14, R4, RZ ;  /* 0x000000040ea27210 */ /* 0x000fe20007f1e0ff */
[----:B-1----:R-:W-:-:S03]  /*2700*/  IMAD R3, R161, R170, RZ ;  /* 0x000000aaa1037224 */ /* 0x002fc600078e02ff */
[----:B------:R-:W-:Y:S01]  /*2710*/  IADD3.X R163, R15, R5, R167, P0, !PT ;  /* 0x000000050fa37210 */ /* 0x000fe200007fe4a7 */
[C---:B------:R-:W-:Y:S02]  /*2720*/  IMAD R169, R160.reuse, R171, R3 ;  /* 0x000000aba0a97224 */ /* 0x040fe400078e0203 */
[----:B------:R-:W-:-:S04]  /*2730*/  IMAD.WIDE.U32 R4, R160, R170, R162 ;  /* 0x000000aaa0047225 */ /* 0x000fc800078e00a2 */
[----:B------:R-:W-:Y:S01]  /*2740*/  IMAD.IADD R3, R5, 0x1, R169 ;  /* 0x0000000105037824 */ /* 0x000fe200078e02a9 */
[----:B--2---:R-:W-:-:S04]  /*2750*/  LEA R6, P0, R4, R8, 0x1 ;  /* 0x0000000804067211 */ /* 0x004fc800078008ff */
[----:B------:R-:W-:-:S05]  /*2760*/  LEA.HI.X R7, R4, R9, R3, 0x1, P0 ;  /* 0x0000000904077211 */ /* 0x000fca00000f0c03 */
[----:B------:R0:W2:Y:S01]  /*2770*/  @P1 LDG.E.LTC128B.U16 R3, desc[UR50][R6.64] ;  /* 0x0000003206031981 */ /* 0x0000a2000c1e1520 */
[----:B------:R-:W-:Y:S01]  /*2780*/  IMAD.WIDE.U32 R4, R160, R170, R14 ;  /* 0x000000aaa0047225 */ /* 0x000fe200078e000e */
[----:B------:R-:W-:Y:S02]  /*2790*/  BSSY B1, `(.L_x_33) ;  /* 0x0000014000017945 */ /* 0x000fe40003800000 */
[----:B------:R-:W-:-:S04]  /*27a0*/  IADD3 R164, P0, R12, R4, RZ ;  /* 0x000000040ca47210 */ /* 0x000fc80007f1e0ff */
[----:B------:R-:W-:Y:S02]  /*27b0*/  IADD3.X R165, R13, R169, R5, P0, !PT ;  /* 0x000000a90da57210 */ /* 0x000fe400007fe405 */
[----:B------:R-:W-:Y:S01]  /*27c0*/  LEA R4, P0, R168, UR4, 0x1 ;  /* 0x00000004a8047c11 */ /* 0x000fe2000f8008ff */
[----:B------:R-:W-:-:S03]  /*27d0*/  IMAD.WIDE.U32 R164, R19, R20, R164 ;  /* 0x0000001413a47225 */ /* 0x000fc600078e00a4 */
[----:B------:R-:W-:Y:S02]  /*27e0*/  LEA.HI.X R5, R168, UR5, R173, 0x1, P0 ;  /* 0x00000005a8057c11 */ /* 0x000fe400080f0cad */
[----:B------:R-:W-:Y:S01]  /*27f0*/  ISETP.GT.AND P0, PT, R0, 0x1, PT ;  /* 0x000000010000780c */ /* 0x000fe20003f04270 */
[----:B0-----:R-:W-:Y:S01]  /*2800*/  IMAD.IADD R7, R167, 0x1, R165 ;  /* 0x00000001a7077824 */ /* 0x001fe200078e02a5 */
[----:B------:R-:W-:Y:S02]  /*2810*/  LEA R6, P4, R164, R8, 0x1 ;  /* 0x00000008a4067211 */ /* 0x000fe400078808ff */
[----:B------:R-:W-:Y:S02]  /*2820*/  ISETP.GT.AND P3, PT, R2, RZ, P0 ;  /* 0x000000ff0200720c */ /* 0x000fe40000764270 */
[----:B------:R-:W-:Y:S01]  /*2830*/  LEA.HI.X R7, R164, R9, R7, 0x1, P4 ;  /* 0x00000009a4077211 */ /* 0x000fe200020f0c07 */
[C---:B------:R-:W-:Y:S01]  /*2840*/  IMAD.SHL.U32 R164, R170.reuse, 0x8, RZ ;  /* 0x00000008aaa47824 */ /* 0x040fe200078e00ff */
[----:B------:R-:W-:Y:S01]  /*2850*/  SHF.L.U64.HI R165, R170, 0x3, R171 ;  /* 0x00000003aaa57819 */ /* 0x000fe200000102ab */
[----:B--2---:R-:W-:-:S05]  /*2860*/  HADD2.F32 R21, -RZ, R3.H0_H0 ;  /* 0x20000003ff157230 */ /* 0x004fca0000004100 */
[----:B------:R-:W-:-:S04]  /*2870*/  FMUL R21, R21, R22 ;  /* 0x0000001615157220 */ /* 0x000fc80000400000 */
[----:B------:R-:W-:-:S05]  /*2880*/  FFMA R21, R24, R23, R21 ;  /* 0x0000001718157223 */ /* 0x000fca0000000015 */
[----:B------:R-:W-:-:S05]  /*2890*/  F2FP.F16.F32.PACK_AB R21, RZ, R21 ;  /* 0x00000015ff15723e */ /* 0x000fca00000000ff */
[----:B------:R0:W-:Y:S01]  /*28a0*/  @P1 STG.E.U16 desc[UR50][R4.64], R21 ;  /* 0x0000001504001986 */ /* 0x0001e2000c101532 */
[----:B------:R-:W-:Y:S05]  /*28b0*/  @!P3 BRA `(.L_x_34) ;  /* 0x000000000004b947 */ /* 0x000fea0003800000 */
[----:B------:R1:W5:Y:S02]  /*28c0*/  LDG.E.LTC128B.U16 R3, desc[UR50][R6.64+0x2] ;  /* 0x0000023206037981 */ /* 0x000364000c1e1520 */
.L_x_34:
[----:B------:R-:W-:Y:S05]  /*28d0*/  BSYNC B1 ;  /* 0x0000000000017941 */ /* 0x000fea0003800000 */
.L_x_33:
[----:B0----5:R-:W-:Y:S01]  /*28e0*/  HADD2.F32 R21, -RZ, R3.H0_H0 ;  /* 0x20000003ff157230 */ /* 0x021fe20000004100 */
[----:B------:R-:W-:Y:S01]  /*28f0*/  ISETP.GT.AND P2, PT, R2, 0x8, P2 ;  /* 0x000000080200780c */ /* 0x000fe20001744270 */
[----:B------:R-:W-:-:S04]  /*2900*/  IMAD.WIDE.U32 R164, R160, R170, R164 ;  /* 0x000000aaa0a47225 */ /* 0x000fc800078e00a4 */
[----:B------:R-:W-:Y:S01]  /*2910*/  FMUL R18, R21, R22 ;  /* 0x0000001615127220 */ /* 0x000fe20000400000 */
[----:B------:R-:W-:Y:S01]  /*2920*/  IMAD.IADD R169, R169, 0x1, R165 ;  /* 0x00000001a9a97824 */ /* 0x000fe200078e02a5 */
[----:B------:R-:W-:Y:S02]  /*2930*/  IADD3 R21, P1, R162, R164, RZ ;  /* 0x000000a4a2157210 */ /* 0x000fe40007f3e0ff */
[----:B------:R-:W-:-:S03]  /*2940*/  FFMA R18, R25, R23, R18 ;  /* 0x0000001719127223 */ /* 0x000fc60000000012 */
[----:B------:R-:W-:Y:S01]  /*2950*/  IMAD.X R162, R169, 0x1, R163, P1 ;  /* 0x00000001a9a27824 */ /* 0x000fe200008e06a3 */
[C---:B------:R-:W-:Y:S02]  /*2960*/  LEA R24, P1, R21.reuse, R8, 0x1 ;  /* 0x0000000815187211 */ /* 0x040fe400078208ff */
[----:B------:R-:W-:Y:S02]  /*2970*/  F2FP.F16.F32.PACK_AB R18, RZ, R18 ;  /* 0x00000012ff12723e */ /* 0x000fe400000000ff */
[----:B------:R-:W-:Y:S02]  /*2980*/  LEA.HI.X R25, R21, R9, R162, 0x1, P1 ;  /* 0x0000000915197211 */ /* 0x000fe400008f0ca2 */
[----:B------:R-:W-:Y:S02]  /*2990*/  PRMT R21, R18, 0x7610, R21 ;  /* 0x0000761012157816 */ /* 0x000fe40000000015 */
[----:B------:R-:W-:-:S03]  /*29a0*/  PRMT R18, R3, 0x7610, R18 ;  /* 0x0000761003127816 */ /* 0x000fc60000000012 */
[----:B------:R0:W-:Y:S04]  /*29b0*/  @P3 STG.E.U16 desc[UR50][R4.64+0x2], R21 ;  /* 0x0000021504003986 */ /* 0x0001e8000c101532 */
[----:B------:R-:W2:Y:S01]  /*29c0*/  @P2 LDG.E.LTC128B.U16 R18, desc[UR50][R24.64] ;  /* 0x0000003218122981 */ /* 0x000ea2000c1e1520 */
[----:B------:R-:W-:Y:S01]  /*29d0*/  IADD3 R12, P1, P3, R12, R164, R14 ;  /* 0x000000a40c0c7210 */ /* 0x000fe20007b3e00e */
[----:B------:R-:W-:Y:S01]  /*29e0*/  BSSY B1, `(.L_x_35) ;  /* 0x0000011000017945 */ /* 0x000fe20003800000 */
[C---:B------:R-:W-:Y:S02]  /*29f0*/  SHF.L.U64.HI R11, R10.reuse, 0x4, R11 ;  /* 0x000000040a0b7819 */ /* 0x040fe4000001020b */
[----:B------:R-:W-:Y:S02]  /*2a00*/  IADD3.X R13, R13, R169, R15, P1, P3 ;  /* 0x000000a90d0d7210 */ /* 0x000fe40000fe640f */
[----:B------:R-:W-:-:S02]  /*2a10*/  LEA R10, P1, R10, R4, 0x4 ;  /* 0x000000040a0a7211 */ /* 0x000fc400078220ff */
[----:B------:R-:W-:Y:S01]  /*2a20*/  ISETP.GT.AND P0, PT, R2, 0x8, P0 ;  /* 0x000000080200780c */ /* 0x000fe20000704270 */
[----:B0-----:R-:W-:-:S04]  /*2a30*/  IMAD.WIDE.U32 R20, R19, R20, R12 ;  /* 0x0000001413147225 */ /* 0x001fc800078e000c */
[----:B------:R-:W-:Y:S01]  /*2a40*/  IMAD.X R11, R11, 0x1, R5, P1 ;  /* 0x000000010b0b7824 */ /* 0x000fe200008e0605 */
[----:B------:R-:W-:Y:S01]  /*2a50*/  LEA R8, P3, R20, R8, 0x1 ;  /* 0x0000000814087211 */ /* 0x000fe200078608ff */
[----:B------:R-:W-:-:S05]  /*2a60*/  IMAD.IADD R12, R167, 0x1, R21 ;  /* 0x00000001a70c7824 */ /* 0x000fca00078e0215 */
[----:B------:R-:W-:Y:S01]  /*2a70*/  LEA.HI.X R9, R20, R9, R12, 0x1, P3 ;  /* 0x0000000914097211 */ /* 0x000fe200018f0c0c */
[----:B--2---:R-:W-:-:S05]  /*2a80*/  HADD2.F32 R3, -RZ, R18.H0_H0 ;  /* 0x20000012ff037230 */ /* 0x004fca0000004100 */
[----:B------:R-:W-:-:S04]  /*2a90*/  FMUL R3, R3, R22 ;  /* 0x0000001603037220 */ /* 0x000fc80000400000 */
[----:B------:R-:W-:-:S05]  /*2aa0*/  FFMA R3, R26, R23, R3 ;  /* 0x000000171a037223 */ /* 0x000fca0000000003 */
[----:B------:R-:W-:-:S05]  /*2ab0*/  F2FP.F16.F32.PACK_AB R3, RZ, R3 ;  /* 0x00000003ff03723e */ /* 0x000fca00000000ff */
[----:B------:R0:W-:Y:S01]  /*2ac0*/  @P2 STG.E.U16 desc[UR50][R10.64], R3 ;  /* 0x000000030a002986 */ /* 0x0001e2000c101532 */
[----:B------:R-:W-:Y:S05]  /*2ad0*/  @!P0 BRA `(.L_x_36) ;  /* 0x0000000000048947 */ /* 0x000fea0003800000 */
[----:B------:R2:W5:Y:S02]  /*2ae0*/  LDG.E.LTC128B.U16 R18, desc[UR50][R8.64+0x2] ;  /* 0x0000023208127981 */ /* 0x000564000c1e1520 */
.L_x_36:
[----:B------:R-:W-:Y:S05]  /*2af0*/  BSYNC B1 ;  /* 0x0000000000017941 */ /* 0x000fea0003800000 */
.L_x_35:
[----:B0----5:R-:W-:Y:S01]  /*2b00*/  HADD2.F32 R3, -RZ, R18.H0_H0 ;  /* 0x20000012ff037230 */ /* 0x021fe20000004100 */
[----:B------:R-:W-:Y:S01]  /*2b10*/  ISETP.GT.AND P1, PT, R0, 0x8, PT ;  /* 0x000000080000780c */ /* 0x000fe20003f24270 */
[----:B------:R-:W-:Y:S03]  /*2b20*/  BSSY B1, `(.L_x_37) ;  /* 0x0000008000017945 */ /* 0x000fe60003800000 */
[----:B------:R-:W-:Y:S01]  /*2b30*/  FMUL R12, R3, R22 ;  /* 0x00000016030c7220 */ /* 0x000fe20000400000 */
[----:B------:R-:W-:-:S03]  /*2b40*/  ISETP.GT.AND P2, PT, R2, RZ, P1 ;  /* 0x000000ff0200720c */ /* 0x000fc60000f44270 */
[----:B------:R-:W-:-:S05]  /*2b50*/  FFMA R12, R27, R23, R12 ;  /* 0x000000171b0c7223 */ /* 0x000fca000000000c */
[----:B------:R-:W-:-:S05]  /*2b60*/  F2FP.F16.F32.PACK_AB R12, RZ, R12 ;  /* 0x0000000cff0c723e */ /* 0x000fca00000000ff */
[----:B------:R0:W-:Y:S01]  /*2b70*/  @P0 STG.E.U16 desc[UR50][R10.64+0x2], R12 ;  /* 0x0000020c0a000986 */ /* 0x0001e2000c101532 */
[----:B------:R-:W-:Y:S05]  /*2b80*/  @!P2 BRA `(.L_x_38) ;  /* 0x000000000004a947 */ /* 0x000fea0003800000 */
[----:B------:R3:W5:Y:S02]  /*2b90*/  LDG.E.LTC128B.U16 R18, desc[UR50][R6.64+0x10] ;  /* 0x0000103206127981 */ /* 0x000764000c1e1520 */
.L_x_38:
[----:B------:R-:W-:Y:S05]  /*2ba0*/  BSYNC B1 ;  /* 0x0000000000017941 */ /* 0x000fea0003800000 */
.L_x_37:
[----:B-----5:R-:W-:Y:S01]  /*2bb0*/  HADD2.F32 R3, -RZ, R18.H0_H0 ;  /* 0x20000012ff037230 */ /* 0x020fe20000004100 */
        /* <DEDUP_REMOVED lines=9> */
.L_x_40:
[----:B------:R-:W-:Y:S05]  /*2c50*/  BSYNC B1 ;  /* 0x0000000000017941 */ /* 0x000fea0003800000 */
.L_x_39:
[----:B----45:R-:W-:Y:S01]  /*2c60*/  HADD2.F32 R3, -RZ, R18.H0_H0 ;  /* 0x20000012ff037230 */ /* 0x030fe20000004100 */
[----:B------:R-:W-:Y:S01]  /*2c70*/  ISETP.GT.AND P1, PT, R2, 0x8, P1 ;  /* 0x000000080200780c */ /* 0x000fe20000f24270 */
[----:B------:R-:W-:Y:S03]  /*2c80*/  BSSY B1, `(.L_x_41) ;  /* 0x0000007000017945 */ /* 0x000fe60003800000 */
[----:B0-----:R-:W-:-:S04]  /*2c90*/  FMUL R12, R3, R22 ;  /* 0x00000016030c7220 */ /* 0x001fc80000400000 */
[----:B------:R-:W-:-:S05]  /*2ca0*/  FFMA R12, R29, R23, R12 ;  /* 0x000000171d0c7223 */ /* 0x000fca000000000c */
[----:B------:R-:W-:-:S05]  /*2cb0*/  F2FP.F16.F32.PACK_AB R12, RZ, R12 ;  /* 0x0000000cff0c723e */ /* 0x000fca00000000ff */
[----:B------:R0:W-:Y:S01]  /*2cc0*/  @P3 STG.E.U16 desc[UR50][R4.64+0x12], R12 ;  /* 0x0000120c04003986 */ /* 0x0001e2000c101532 */
[----:B------:R-:W-:Y:S05]  /*2cd0*/  @!P1 BRA `(.L_x_42) ;  /* 0x0000000000049947 */ /* 0x000fea0003800000 */
[----:B------:R4:W5:Y:S02]  /*2ce0*/  LDG.E.LTC128B.U16 R18, desc[UR50][R8.64+0x10] ;  /* 0x0000103208127981 */ /* 0x000964000c1e1520 */
.L_x_42:
[----:B------:R-:W-:Y:S05]  /*2cf0*/  BSYNC B1 ;  /* 0x0000000000017941 */ /* 0x000fea0003800000 */
.L_x_41:
[----:B-----5:R-:W-:Y:S01]  /*2d00*/  HADD2.F32 R3, -RZ, R18.H0_H0 ;  /* 0x20000012ff037230 */ /* 0x020fe20000004100 */
[----:B------:R-:W-:Y:S01]  /*2d10*/  ISETP.GT.AND P0, PT, R2, 0x8, P0 ;  /* 0x000000080200780c */ /* 0x000fe20000704270 */
[----:B------:R-:W-:Y:S03]  /*2d20*/  BSSY B1, `(.L_x_43) ;  /* 0x0000007000017945 */ /* 0x000fe60003800000 */
[----:B------:R-:W-:-:S04]  /*2d30*/  FMUL R3, R3, R22 ;  /* 0x0000001603037220 */ /* 0x000fc80000400000 */
[----:B------:R-:W-:-:S05]  /*2d40*/  FFMA R3, R30, R23, R3 ;  /* 0x000000171e037223 */ /* 0x000fca0000000003 */
[----:B------:R-:W-:-:S05]  /*2d50*/  F2FP.F16.F32.PACK_AB R3, RZ, R3 ;  /* 0x00000003ff03723e */ /* 0x000fca00000000ff */
[----:B------:R0:W-:Y:S01]  /*2d60*/  @P1 STG.E.U16 desc[UR50][R10.64+0x10], R3 ;  /* 0x000010030a001986 */ /* 0x0001e2000c101532 */
[----:B------:R-:W-:Y:S05]  /*2d70*/  @!P0 BRA `(.L_x_44) ;  /* 0x0000000000048947 */ /* 0x000fea0003800000 */
[----:B------:R0:W5:Y:S02]  /*2d80*/  LDG.E.LTC128B.U16 R18, desc[UR50][R8.64+0x12] ;  /* 0x0000123208127981 */ /* 0x000164000c1e1520 */
.L_x_44:
[----:B------:R-:W-:Y:S05]  /*2d90*/  BSYNC B1 ;  /* 0x0000000000017941 */ /* 0x000fea0003800000 */
.L_x_43:
        /* <DEDUP_REMOVED lines=10> */
.L_x_46:
[----:B------:R-:W-:Y:S05]  /*2e40*/  BSYNC B1 ;  /* 0x0000000000017941 */ /* 0x000fea0003800000 */
.L_x_45:
        /* <DEDUP_REMOVED lines=10> */
.L_x_48:
[----:B------:R-:W-:Y:S05]  /*2ef0*/  BSYNC B1 ;  /* 0x0000000000017941 */ /* 0x000fea0003800000 */
.L_x_47:
[----:B0----5:R-:W-:Y:S01]  /*2f00*/  HADD2.F32 R3, -RZ, R18.H0_H0 ;  /* 0x20000012ff037230 */ /* 0x021fe20000004100 */
        /* <DEDUP_REMOVED lines=8> */
.L_x_50:
[----:B------:R-:W-:Y:S05]  /*2f90*/  BSYNC B1 ;  /* 0x0000000000017941 */ /* 0x000fea0003800000 */
.L_x_49:
        /* <DEDUP_REMOVED lines=9> */
.L_x_52:
[----:B------:R-:W-:Y:S05]  /*3030*/  BSYNC B1 ;  /* 0x0000000000017941 */ /* 0x000fea0003800000 */
.L_x_51:
        /* <DEDUP_REMOVED lines=10> */
.L_x_54:
[----:B------:R-:W-:Y:S05]  /*30e0*/  BSYNC B1 ;  /* 0x0000000000017941 */ /* 0x000fea0003800000 */
.L_x_53:
        /* <DEDUP_REMOVED lines=10> */
.L_x_56:
[----:B------:R-:W-:Y:S05]  /*3190*/  BSYNC B1 ;  /* 0x0000000000017941 */ /* 0x000fea0003800000 */
.L_x_55:
        /* <DEDUP_REMOVED lines=9> */
.L_x_58:
[----:B------:R-:W-:Y:S05]  /*3230*/  BSYNC B1 ;  /* 0x0000000000017941 */ /* 0x000fea0003800000 */
.L_x_57:
        /* <DEDUP_REMOVED lines=9> */
.L_x_60:
[----:B------:R-:W-:Y:S05]  /*32d0*/  BSYNC B1 ;  /* 0x0000000000017941 */ /* 0x000fea0003800000 */
.L_x_59:
        /* <DEDUP_REMOVED lines=10> */
.L_x_62:
[----:B------:R-:W-:Y:S05]  /*3380*/  BSYNC B1 ;  /* 0x0000000000017941 */ /* 0x000fea0003800000 */
.L_x_61:
        /* <DEDUP_REMOVED lines=10> */
.L_x_64:
[----:B------:R-:W-:Y:S05]  /*3430*/  BSYNC B1 ;  /* 0x0000000000017941 */ /* 0x000fea0003800000 */
.L_x_63:
        /* <DEDUP_REMOVED lines=9> */
.L_x_66:
[----:B------:R-:W-:Y:S05]  /*34d0*/  BSYNC B1 ;  /* 0x0000000000017941 */ /* 0x000fea0003800000 */
.L_x_65:
        /* <DEDUP_REMOVED lines=9> */
.L_x_68:
[----:B------:R-:W-:Y:S05]  /*3570*/  BSYNC B1 ;  /* 0x0000000000017941 */ /* 0x000fea0003800000 */
.L_x_67:
        /* <DEDUP_REMOVED lines=10> */
.L_x_70:
[----:B------:R-:W-:Y:S05]  /*3620*/  BSYNC B1 ;  /* 0x0000000000017941 */ /* 0x000fea0003800000 */
.L_x_69:
        /* <DEDUP_REMOVED lines=10> */
.L_x_72:
[----:B------:R-:W-:Y:S05]  /*36d0*/  BSYNC B1 ;  /* 0x0000000000017941 */ /* 0x000fea0003800000 */
.L_x_71:
        /* <DEDUP_REMOVED lines=9> */
.L_x_74:
[----:B------:R-:W-:Y:S05]  /*3770*/  BSYNC B1 ;  /* 0x0000000000017941 */ /* 0x000fea0003800000 */
.L_x_73:
        /* <DEDUP_REMOVED lines=9> */
.L_x_76:
[----:B------:R-:W-:Y:S05]  /*3810*/  BSYNC B1 ;  /* 0x0000000000017941 */ /* 0x000fea0003800000 */
.L_x_75:
        /* <DEDUP_REMOVED lines=10> */
.L_x_78:
[----:B------:R-:W-:Y:S05]  /*38c0*/  BSYNC B1 ;  /* 0x0000000000017941 */ /* 0x000fea0003800000 */
.L_x_77:
        /* <DEDUP_REMOVED lines=10> */
.L_x_80:
[----:B------:R-:W-:Y:S05]  /*3970*/  BSYNC B1 ;  /* 0x0000000000017941 */ /* 0x000fea0003800000 */
.L_x_79:
        /* <DEDUP_REMOVED lines=9> */
.L_x_82:
[----:B------:R-:W-:Y:S05]  /*3a10*/  BSYNC B1 ;  /* 0x0000000000017941 */ /* 0x000fea0003800000 */
.L_x_81:
        /* <DEDUP_REMOVED lines=9> */
.L_x_84:
[----:B------:R-:W-:Y:S05]  /*3ab0*/  BSYNC B1 ;  /* 0x0000000000017941 */ /* 0x000fea0003800000 */
.L_x_83:
        /* <DEDUP_REMOVED lines=10> */
.L_x_86:
[----:B------:R-:W-:Y:S05]  /*3b60*/  BSYNC B1 ;  /* 0x0000000000017941 */ /* 0x000fea0003800000 */
.L_x_85:
        /* <DEDUP_REMOVED lines=10> */
.L_x_88:
[----:B------:R-:W-:Y:S05]  /*3c10*/  BSYNC B1 ;  /* 0x0000000000017941 */ /* 0x000fea0003800000 */
.L_x_87:
        /* <DEDUP_REMOVED lines=9> */
.L_x_90:
[----:B------:R-:W-:Y:S05]  /*3cb0*/  BSYNC B1 ;  /* 0x0000000000017941 */ /* 0x000fea0003800000 */
.L_x_89:
        /* <DEDUP_REMOVED lines=9> */
.L_x_92:
[----:B------:R-:W-:Y:S05]  /*3d50*/  BSYNC B1 ;  /* 0x0000000000017941 */ /* 0x000fea0003800000 */
.L_x_91:
        /* <DEDUP_REMOVED lines=10> */
.L_x_94:
[----:B------:R-:W-:Y:S05]  /*3e00*/  BSYNC B1 ;  /* 0x0000000000017941 */ /* 0x000fea0003800000 */
.L_x_93:
        /* <DEDUP_REMOVED lines=10> */
.L_x_96:
[----:B------:R-:W-:Y:S05]  /*3eb0*/  BSYNC B1 ;  /* 0x0000000000017941 */ /* 0x000fea0003800000 */
.L_x_95:
        /* <DEDUP_REMOVED lines=9> */
.L_x_98:
[----:B------:R-:W-:Y:S05]  /*3f50*/  BSYNC B1 ;  /* 0x0000000000017941 */ /* 0x000fea0003800000 */
.L_x_97:
        /* <DEDUP_REMOVED lines=9> */
.L_x_100:
[----:B------:R-:W-:Y:S05]  /*3ff0*/  BSYNC B1 ;  /* 0x0000000000017941 */ /* 0x000fea0003800000 */
.L_x_99:
        /* <DEDUP_REMOVED lines=10> */
.L_x_102:
[----:B------:R-:W-:Y:S05]  /*40a0*/  BSYNC B1 ;  /* 0x0000000000017941 */ /* 0x000fea0003800000 */
.L_x_101:
        /* <DEDUP_REMOVED lines=10> */
.L_x_104:
[----:B------:R-:W-:Y:S05]  /*4150*/  BSYNC B1 ;  /* 0x0000000000017941 */ /* 0x000fea0003800000 */
.L_x_103:
        /* <DEDUP_REMOVED lines=9> */
.L_x_106:
[----:B------:R-:W-:Y:S05]  /*41f0*/  BSYNC B1 ;  /* 0x0000000000017941 */ /* 0x000fea0003800000 */
.L_x_105:
        /* <DEDUP_REMOVED lines=9> */
.L_x_108:
[----:B------:R-:W-:Y:S05]  /*4290*/  BSYNC B1 ;  /* 0x0000000000017941 */ /* 0x000fea0003800000 */
.L_x_107:
        /* <DEDUP_REMOVED lines=10> */
.L_x_110:
[----:B------:R-:W-:Y:S05]  /*4340*/  BSYNC B1 ;  /* 0x0000000000017941 */ /* 0x000fea0003800000 */
.L_x_109:
        /* <DEDUP_REMOVED lines=10> */
.L_x_112:
[----:B------:R-:W-:Y:S05]  /*43f0*/  BSYNC B1 ;  /* 0x0000000000017941 */ /* 0x000fea0003800000 */
.L_x_111:
        /* <DEDUP_REMOVED lines=9> */
.L_x_114:
[----:B------:R-:W-:Y:S05]  /*4490*/  BSYNC B1 ;  /* 0x0000000000017941 */ /* 0x000fea0003800000 */
.L_x_113:
        /* <DEDUP_REMOVED lines=9> */
.L_x_116:
[----:B------:R-:W-:Y:S05]  /*4530*/  BSYNC B1 ;  /* 0x0000000000017941 */ /* 0x000fea0003800000 */
.L_x_115:
        /* <DEDUP_REMOVED lines=10> */
.L_x_118:
[----:B------:R-:W-:Y:S05]  /*45e0*/  BSYNC B1 ;  /* 0x0000000000017941 */ /* 0x000fea0003800000 */
.L_x_117:
        /* <DEDUP_REMOVED lines=10> */
.L_x_120:
[----:B------:R-:W-:Y:S05]  /*4690*/  BSYNC B1 ;  /* 0x0000000000017941 */ /* 0x000fea0003800000 */
.L_x_119:
        /* <DEDUP_REMOVED lines=9> */
.L_x_122:
[----:B------:R-:W-:Y:S05]  /*4730*/  BSYNC B1 ;  /* 0x0000000000017941 */ /* 0x000fea0003800000 */
.L_x_121:
        /* <DEDUP_REMOVED lines=9> */
.L_x_124:
[----:B------:R-:W-:Y:S05]  /*47d0*/  BSYNC B1 ;  /* 0x0000000000017941 */ /* 0x000fea0003800000 */
.L_x_123:
        /* <DEDUP_REMOVED lines=10> */
.L_x_126:
[----:B------:R-:W-:Y:S05]  /*4880*/  BSYNC B1 ;  /* 0x0000000000017941 */ /* 0x000fea0003800000 */
.L_x_125:
        /* <DEDUP_REMOVED lines=10> */
.L_x_128:
[----:B------:R-:W-:Y:S05]  /*4930*/  BSYNC B1 ;  /* 0x0000000000017941 */ /* 0x000fea0003800000 */
.L_x_127:
        /* <DEDUP_REMOVED lines=9> */
.L_x_130:
[----:B------:R-:W-:Y:S05]  /*49d0*/  BSYNC B1 ;  /* 0x0000000000017941 */ /* 0x000fea0003800000 */
.L_x_129:
        /* <DEDUP_REMOVED lines=9> */
.L_x_132:
[----:B------:R-:W-:Y:S05]  /*4a70*/  BSYNC B1 ;  /* 0x0000000000017941 */ /* 0x000fea0003800000 */
.L_x_131:
        /* <DEDUP_REMOVED lines=10> */
.L_x_134:
[----:B------:R-:W-:Y:S05]  /*4b20*/  BSYNC B1 ;  /* 0x0000000000017941 */ /* 0x000fea0003800000 */
.L_x_133:
        /* <DEDUP_REMOVED lines=10> */
.L_x_136:
[----:B------:R-:W-:Y:S05]  /*4bd0*/  BSYNC B1 ;  /* 0x0000000000017941 */ /* 0x000fea0003800000 */
.L_x_135:
        /* <DEDUP_REMOVED lines=9> */
.L_x_138:
[----:B------:R-:W-:Y:S05]  /*4c70*/  BSYNC B1 ;  /* 0x0000000000017941 */ /* 0x000fea0003800000 */
.L_x_137:
        /* <DEDUP_REMOVED lines=9> */
.L_x_140:
[----:B------:R-:W-:Y:S05]  /*4d10*/  BSYNC B1 ;  /* 0x0000000000017941 */ /* 0x000fea0003800000 */
.L_x_139:
        /* <DEDUP_REMOVED lines=10> */
.L_x_142:
[----:B------:R-:W-:Y:S05]  /*4dc0*/  BSYNC B1 ;  /* 0x0000000000017941 */ /* 0x000fea0003800000 */
.L_x_141:
        /* <DEDUP_REMOVED lines=10> */
.L_x_144:
[----:B------:R-:W-:Y:S05]  /*4e70*/  BSYNC B1 ;  /* 0x0000000000017941 */ /* 0x000fea0003800000 */
.L_x_143:
        /* <DEDUP_REMOVED lines=9> */
.L_x_146:
[----:B------:R-:W-:Y:S05]  /*4f10*/  BSYNC B1 ;  /* 0x0000000000017941 */ /* 0x000fea0003800000 */
.L_x_145:
        /* <DEDUP_REMOVED lines=9> */
.L_x_148:
[----:B------:R-:W-:Y:S05]  /*4fb0*/  BSYNC B1 ;  /* 0x0000000000017941 */ /* 0x000fea0003800000 */
.L_x_147:
        /* <DEDUP_REMOVED lines=10> */
.L_x_150:
[----:B------:R-:W-:Y:S05]  /*5060*/  BSYNC B1 ;  /* 0x0000000000017941 */ /* 0x000fea0003800000 */
.L_x_149:
        /* <DEDUP_REMOVED lines=10> */
.L_x_152:
[----:B------:R-:W-:Y:S05]  /*5110*/  BSYNC B1 ;  /* 0x0000000000017941 */ /* 0x000fea0003800000 */
.L_x_151:
        /* <DEDUP_REMOVED lines=9> */
.L_x_154:
[----:B------:R-:W-:Y:S05]  /*51b0*/  BSYNC B1 ;  /* 0x0000000000017941 */ /* 0x000fea0003800000 */
.L_x_153:
        /* <DEDUP_REMOVED lines=9> */
.L_x_156:
[----:B------:R-:W-:Y:S05]  /*5250*/  BSYNC B1 ;  /* 0x0000000000017941 */ /* 0x000fea0003800000 */
.L_x_155:
        /* <DEDUP_REMOVED lines=10> */
.L_x_158:
[----:B------:R-:W-:Y:S05]  /*5300*/  BSYNC B1 ;  /* 0x0000000000017941 */ /* 0x000fea0003800000 */
.L_x_157:
        /* <DEDUP_REMOVED lines=10> */
.L_x_160:
[----:B------:R-:W-:Y:S05]  /*53b0*/  BSYNC B1 ;  /* 0x0000000000017941 */ /* 0x000fea0003800000 */
.L_x_159:
        /* <DEDUP_REMOVED lines=9> */
.L_x_162:
[----:B------:R-:W-:Y:S05]  /*5450*/  BSYNC B1 ;  /* 0x0000000000017941 */ /* 0x000fea0003800000 */
.L_x_161:
        /* <DEDUP_REMOVED lines=9> */
.L_x_164:
[----:B------:R-:W-:Y:S05]  /*54f0*/  BSYNC B1 ;  /* 0x0000000000017941 */ /* 0x000fea0003800000 */
.L_x_163:
        /* <DEDUP_REMOVED lines=10> */
.L_x_166:
[----:B------:R-:W-:Y:S05]  /*55a0*/  BSYNC B1 ;  /* 0x0000000000017941 */ /* 0x000fea0003800000 */
.L_x_165:
        /* <DEDUP_REMOVED lines=10> */
.L_x_168:
[----:B------:R-:W-:Y:S05]  /*5650*/  BSYNC B1 ;  /* 0x0000000000017941 */ /* 0x000fea0003800000 */
.L_x_167:
        /* <DEDUP_REMOVED lines=9> */
.L_x_170:
[----:B------:R-:W-:Y:S05]  /*56f0*/  BSYNC B1 ;  /* 0x0000000000017941 */ /* 0x000fea0003800000 */
.L_x_169:
        /* <DEDUP_REMOVED lines=9> */
.L_x_172:
[----:B------:R-:W-:Y:S05]  /*5790*/  BSYNC B1 ;  /* 0x0000000000017941 */ /* 0x000fea0003800000 */
.L_x_171:
        /* <DEDUP_REMOVED lines=10> */
.L_x_174:
[----:B------:R-:W-:Y:S05]  /*5840*/  BSYNC B1 ;  /* 0x0000000000017941 */ /* 0x000fea0003800000 */
.L_x_173:
        /* <DEDUP_REMOVED lines=10> */
.L_x_176:
[----:B------:R-:W-:Y:S05]  /*58f0*/  BSYNC B1 ;  /* 0x0000000000017941 */ /* 0x000fea0003800000 */
.L_x_175:
        /* <DEDUP_REMOVED lines=9> */
.L_x_178:
[----:B------:R-:W-:Y:S05]  /*5990*/  BSYNC B1 ;  /* 0x0000000000017941 */ /* 0x000fea0003800000 */
.L_x_177:
        /* <DEDUP_REMOVED lines=9> */
.L_x_180:
[----:B------:R-:W-:Y:S05]  /*5a30*/  BSYNC B1 ;  /* 0x0000000000017941 */ /* 0x000fea0003800000 */
.L_x_179:
        /* <DEDUP_REMOVED lines=10> */
.L_x_182:
[----:B------:R-:W-:Y:S05]  /*5ae0*/  BSYNC B1 ;  /* 0x0000000000017941 */ /* 0x000fea0003800000 */
.L_x_181:
        /* <DEDUP_REMOVED lines=10> */
.L_x_184:
[----:B------:R-:W-:Y:S05]  /*5b90*/  BSYNC B1 ;  /* 0x0000000000017941 */ /* 0x000fea0003800000 */
.L_x_183:
        /* <DEDUP_REMOVED lines=9> */
.L_x_186:
[----:B------:R-:W-:Y:S05]  /*5c30*/  BSYNC B1 ;  /* 0x0000000000017941 */ /* 0x000fea0003800000 */
.L_x_185:
        /* <DEDUP_REMOVED lines=9> */
.L_x_188:
[----:B------:R-:W-:Y:S05]  /*5cd0*/  BSYNC B1 ;  /* 0x0000000000017941 */ /* 0x000fea0003800000 */
.L_x_187:
        /* <DEDUP_REMOVED lines=10> */
.L_x_190:
[----:B------:R-:W-:Y:S05]  /*5d80*/  BSYNC B1 ;  /* 0x0000000000017941 */ /* 0x000fea0003800000 */
.L_x_189:
        /* <DEDUP_REMOVED lines=10> */
.L_x_192:
[----:B------:R-:W-:Y:S05]  /*5e30*/  BSYNC B1 ;  /* 0x0000000000017941 */ /* 0x000fea0003800000 */
.L_x_191:
        /* <DEDUP_REMOVED lines=9> */
.L_x_194:
[----:B------:R-:W-:Y:S05]  /*5ed0*/  BSYNC B1 ;  /* 0x0000000000017941 */ /* 0x000fea0003800000 */
.L_x_193:
        /* <DEDUP_REMOVED lines=9> */
.L_x_196:
[----:B------:R-:W-:Y:S05]  /*5f70*/  BSYNC B1 ;  /* 0x0000000000017941 */ /* 0x000fea0003800000 */
.L_x_195:
        /* <DEDUP_REMOVED lines=10> */
.L_x_198:
[----:B------:R-:W-:Y:S05]  /*6020*/  BSYNC B1 ;  /* 0x0000000000017941 */ /* 0x000fea0003800000 */
.L_x_197:
        /* <DEDUP_REMOVED lines=10> */
.L_x_200:
[----:B------:R-:W-:Y:S05]  /*60d0*/  BSYNC B1 ;  /* 0x0000000000017941 */ /* 0x000fea0003800000 */
.L_x_199:
        /* <DEDUP_REMOVED lines=9> */
.L_x_202:
[----:B------:R-:W-:Y:S05]  /*6170*/  BSYNC B1 ;  /* 0x0000000000017941 */ /* 0x000fea0003800000 */
.L_x_201:
        /* <DEDUP_REMOVED lines=9> */
.L_x_204:
[----:B------:R-:W-:Y:S05]  /*6210*/  BSYNC B1 ;  /* 0x0000000000017941 */ /* 0x000fea0003800000 */
.L_x_203:
        /* <DEDUP_REMOVED lines=10> */
.L_x_206:
[----:B------:R-:W-:Y:S05]  /*62c0*/  BSYNC B1 ;  /* 0x0000000000017941 */ /* 0x000fea0003800000 */
.L_x_205:
        /* <DEDUP_REMOVED lines=10> */
.L_x_208:
[----:B------:R-:W-:Y:S05]  /*6370*/  BSYNC B1 ;  /* 0x0000000000017941 */ /* 0x000fea0003800000 */
.L_x_207:
        /* <DEDUP_REMOVED lines=9> */
.L_x_210:
[----:B------:R-:W-:Y:S05]  /*6410*/  BSYNC B1 ;  /* 0x0000000000017941 */ /* 0x000fea0003800000 */
.L_x_209:
        /* <DEDUP_REMOVED lines=9> */
.L_x_212:
[----:B------:R-:W-:Y:S05]  /*64b0*/  BSYNC B1 ;  /* 0x0000000000017941 */ /* 0x000fea0003800000 */
.L_x_211:
        /* <DEDUP_REMOVED lines=10> */
.L_x_214:
[----:B------:R-:W-:Y:S05]  /*6560*/  BSYNC B1 ;  /* 0x0000000000017941 */ /* 0x000fea0003800000 */
.L_x_213:
        /* <DEDUP_REMOVED lines=10> */
.L_x_216:
[----:B------:R-:W-:Y:S05]  /*6610*/  BSYNC B1 ;  /* 0x0000000000017941 */ /* 0x000fea0003800000 */
.L_x_215:
        /* <DEDUP_REMOVED lines=9> */
.L_x_218:
[----:B------:R-:W-:Y:S05]  /*66b0*/  BSYNC B1 ;  /* 0x0000000000017941 */ /* 0x000fea0003800000 */
.L_x_217:
        /* <DEDUP_REMOVED lines=9> */
.L_x_220:
[----:B------:R-:W-:Y:S05]  /*6750*/  BSYNC B1 ;  /* 0x0000000000017941 */ /* 0x000fea0003800000 */
.L_x_219:
        /* <DEDUP_REMOVED lines=10> */
.L_x_222:
[----:B------:R-:W-:Y:S05]  /*6800*/  BSYNC B1 ;  /* 0x0000000000017941 */ /* 0x000fea0003800000 */
.L_x_221:
        /* <DEDUP_REMOVED lines=10> */
.L_x_224:
[----:B------:R-:W-:Y:S05]  /*68b0*/  BSYNC B1 ;  /* 0x0000000000017941 */ /* 0x000fea0003800000 */
.L_x_223:
        /* <DEDUP_REMOVED lines=9> */
.L_x_226:
[----:B------:R-:W-:Y:S05]  /*6950*/  BSYNC B1 ;  /* 0x0000000000017941 */ /* 0x000fea0003800000 */
.L_x_225:
        /* <DEDUP_REMOVED lines=9> */
.L_x_228:
[----:B------:R-:W-:Y:S05]  /*69f0*/  BSYNC B1 ;  /* 0x0000000000017941 */ /* 0x000fea0003800000 */
.L_x_227:
        /* <DEDUP_REMOVED lines=10> */
.L_x_230:
[----:B------:R-:W-:Y:S05]  /*6aa0*/  BSYNC B1 ;  /* 0x0000000000017941 */ /* 0x000fea0003800000 */
.L_x_229:
        /* <DEDUP_REMOVED lines=10> */
.L_x_232:
[----:B------:R-:W-:Y:S05]  /*6b50*/  BSYNC B1 ;  /* 0x0000000000017941 */ /* 0x000fea0003800000 */
.L_x_231:
        /* <DEDUP_REMOVED lines=9> */
.L_x_234:
[----:B------:R-:W-:Y:S05]  /*6bf0*/  BSYNC B1 ;  /* 0x0000000000017941 */ /* 0x000fea0003800000 */
.L_x_233:
        /* <DEDUP_REMOVED lines=9> */
.L_x_236:
[----:B------:R-:W-:Y:S05]  /*6c90*/  BSYNC B1 ;  /* 0x0000000000017941 */ /* 0x000fea0003800000 */
.L_x_235:
        /* <DEDUP_REMOVED lines=10> */
.L_x_238:
[----:B------:R-:W-:Y:S05]  /*6d40*/  BSYNC B1 ;  /* 0x0000000000017941 */ /* 0x000fea0003800000 */
.L_x_237:
        /* <DEDUP_REMOVED lines=10> */
.L_x_240:
[----:B------:R-:W-:Y:S05]  /*6df0*/  BSYNC B1 ;  /* 0x0000000000017941 */ /* 0x000fea0003800000 */
.L_x_239:
        /* <DEDUP_REMOVED lines=9> */
.L_x_242:
[----:B------:R-:W-:Y:S05]  /*6e90*/  BSYNC B1 ;  /* 0x0000000000017941 */ /* 0x000fea0003800000 */
.L_x_241:
        /* <DEDUP_REMOVED lines=9> */
.L_x_244:
[----:B------:R-:W-:Y:S05]  /*6f30*/  BSYNC B1 ;  /* 0x0000000000017941 */ /* 0x000fea0003800000 */
.L_x_243:
        /* <DEDUP_REMOVED lines=10> */
.L_x_246:
[----:B------:R-:W-:Y:S05]  /*6fe0*/  BSYNC B1 ;  /* 0x0000000000017941 */ /* 0x000fea0003800000 */
.L_x_245:
        /* <DEDUP_REMOVED lines=10> */
.L_x_248:
[----:B------:R-:W-:Y:S05]  /*7090*/  BSYNC B1 ;  /* 0x0000000000017941 */ /* 0x000fea0003800000 */
.L_x_247:
        /* <DEDUP_REMOVED lines=9> */
.L_x_250:
[----:B------:R-:W-:Y:S05]  /*7130*/  BSYNC B1 ;  /* 0x0000000000017941 */ /* 0x000fea0003800000 */
.L_x_249:
        /* <DEDUP_REMOVED lines=9> */
.L_x_252:
[----:B------:R-:W-:Y:S05]  /*71d0*/  BSYNC B1 ;  /* 0x0000000000017941 */ /* 0x000fea0003800000 */
.L_x_251:
        /* <DEDUP_REMOVED lines=10> */
.L_x_254:
[----:B------:R-:W-:Y:S05]  /*7280*/  BSYNC B1 ;  /* 0x0000000000017941 */ /* 0x000fea0003800000 */
.L_x_253:
        /* <DEDUP_REMOVED lines=10> */
.L_x_256:
[----:B------:R-:W-:Y:S05]  /*7330*/  BSYNC B1 ;  /* 0x0000000000017941 */ /* 0x000fea0003800000 */
.L_x_255:
        /* <DEDUP_REMOVED lines=9> */
.L_x_258:
[----:B------:R-:W-:Y:S05]  /*73d0*/  BSYNC B1 ;  /* 0x0000000000017941 */ /* 0x000fea0003800000 */
.L_x_257:
        /* <DEDUP_REMOVED lines=9> */
.L_x_260:
[----:B------:R-:W-:Y:S05]  /*7470*/  BSYNC B1 ;  /* 0x0000000000017941 */ /* 0x000fea0003800000 */
.L_x_259:
        /* <DEDUP_REMOVED lines=10> */
.L_x_262:
[----:B------:R-:W-:Y:S05]  /*7520*/  BSYNC B1 ;  /* 0x0000000000017941 */ /* 0x000fea0003800000 */
.L_x_261:
        /* <DEDUP_REMOVED lines=10> */
.L_x_264:
[----:B------:R-:W-:Y:S05]  /*75d0*/  BSYNC B1 ;  /* 0x0000000000017941 */ /* 0x000fea0003800000 */
.L_x_263:
        /* <DEDUP_REMOVED lines=9> */
.L_x_266:
[----:B------:R-:W-:Y:S05]  /*7670*/  BSYNC B1 ;  /* 0x0000000000017941 */ /* 0x000fea0003800000 */
.L_x_265:
        /* <DEDUP_REMOVED lines=9> */
.L_x_268:
[----:B------:R-:W-:Y:S05]  /*7710*/  BSYNC B1 ;  /* 0x0000000000017941 */ /* 0x000fea0003800000 */
.L_x_267:
        /* <DEDUP_REMOVED lines=10> */
.L_x_270:
[----:B------:R-:W-:Y:S05]  /*77c0*/  BSYNC B1 ;  /* 0x0000000000017941 */ /* 0x000fea0003800000 */
.L_x_269:
        /* <DEDUP_REMOVED lines=10> */
.L_x_272:
[----:B------:R-:W-:Y:S05]  /*7870*/  BSYNC B1 ;  /* 0x0000000000017941 */ /* 0x000fea0003800000 */
.L_x_271:
        /* <DEDUP_REMOVED lines=9> */
.L_x_274:
[----:B------:R-:W-:Y:S05]  /*7910*/  BSYNC B1 ;  /* 0x0000000000017941 */ /* 0x000fea0003800000 */
.L_x_273:
        /* <DEDUP_REMOVED lines=9> */
.L_x_276:
[----:B------:R-:W-:Y:S05]  /*79b0*/  BSYNC B1 ;  /* 0x0000000000017941 */ /* 0x000fea0003800000 */
.L_x_275:
        /* <DEDUP_REMOVED lines=10> */
.L_x_278:
[----:B------:R-:W-:Y:S05]  /*7a60*/  BSYNC B1 ;  /* 0x0000000000017941 */ /* 0x000fea0003800000 */
.L_x_277:
        /* <DEDUP_REMOVED lines=10> */
.L_x_280:
[----:B------:R-:W-:Y:S05]  /*7b10*/  BSYNC B1 ;  /* 0x0000000000017941 */ /* 0x000fea0003800000 */
.L_x_279:
        /* <DEDUP_REMOVED lines=9> */
.L_x_282:
[----:B------:R-:W-:Y:S05]  /*7bb0*/  BSYNC B1 ;  /* 0x0000000000017941 */ /* 0x000fea0003800000 */
.L_x_281:
[----:B-----5:R-:W-:Y:S01]  /*7bc0*/  HADD2.F32 R3, -RZ, R18.H0_H0 ;  /* 0x20000012ff037230 */ /* 0x020fe20000004100 */
[----:B------:R-:W-:Y:S01]  /*7bd0*/  ISETP.GT.AND P0, PT, R2, 0x8, P0 ;  /* 0x000000080200780c */ /* 0x000fe20000704270 */
[----:B0-----:R-:W-:Y:S01]  /*7be0*/  @P1 IMAD.MOV.U32 R4, RZ, RZ, R10 ;  /* 0x000000ffff041224 */ /* 0x001fe200078e000a */
[----:B------:R-:W-:Y:S01]  /*7bf0*/  BSSY B1, `(.L_x_283) ;  /* 0x0000008000017945 */ /* 0x000fe20003800000 */
[----:B------:R-:W-:Y:S02]  /*7c00*/  @P1 IMAD.MOV.U32 R5, RZ, RZ, R11 ;  /* 0x000000ffff051224 */ /* 0x000fe400078e000b */
[----:B------:R-:W-:-:S04]  /*7c10*/  FMUL R3, R3, R22 ;  /* 0x0000001603037220 */ /* 0x000fc80000400000 */
[----:B------:R-:W-:-:S05]  /*7c20*/  FFMA R3, R150, R23, R3 ;  /* 0x0000001796037223 */ /* 0x000fca0000000003 */
[----:B------:R-:W-:-:S05]  /*7c30*/  F2FP.F16.F32.PACK_AB R3, RZ, R3 ;  /* 0x00000003ff03723e */ /* 0x000fca00000000ff */
[----:B------:R0:W-:Y:S01]  /*7c40*/  @P1 STG.E.U16 desc[UR50][R4.64+0x1f0], R3 ;  /* 0x0001f00304001986 */ /* 0x0001e2000c101532 */
[----:B------:R-:W-:Y:S05]  /*7c50*/  @!P0 BRA `(.L_x_284) ;  /* 0x0000000000048947 */ /* 0x000fea0003800000 */
[----:B------:R0:W5:Y:S02]  /*7c60*/  LDG.E.LTC128B.U16 R18, desc[UR50][R8.64+0x1f2] ;  /* 0x0001f23208127981 */ /* 0x000164000c1e1520 */
.L_x_284:
[----:B------:R-:W-:Y:S05]  /*7c70*/  BSYNC B1 ;  /* 0x0000000000017941 */ /* 0x000fea0003800000 */
.L_x_283:
[----:B------:R-:W-:Y:S05]  /*7c80*/  @!P0 BRA `(.L_x_285) ;  /* 0x0000002400508947 */ /* 0x000fea0003800000 */
[----:B0----5:R-:W-:-:S05]  /*7c90*/  HADD2.F32 R3, -RZ, R18.H0_H0 ;  /* 0x20000012ff037230 */ /* 0x021fca0000004100 */
[----:B------:R-:W-:-:S04]  /*7ca0*/  FMUL R0, R3, R22 ;  /* 0x0000001603007220 */ /* 0x000fc80000400000 */
[----:B------:R-:W-:-:S05]  /*7cb0*/  FFMA R0, R151, R23, R0 ;  /* 0x0000001797007223 */ /* 0x000fca0000000000 */
[----:B------:R-:W-:-:S05]  /*7cc0*/  F2FP.F16.F32.PACK_AB R0, RZ, R0 ;  /* 0x00000000ff00723e */ /* 0x000fca00000000ff */
[----:B------:R0:W-:Y:S01]  /*7cd0*/  STG.E.U16 desc[UR50][R10.64+0x1f2], R0 ;  /* 0x0001f2000a007986 */ /* 0x0001e2000c101532 */
[----:B------:R-:W-:Y:S05]  /*7ce0*/  BRA `(.L_x_285) ;  /* 0x0000002400387947 */ /* 0x000fea0003800000 */
.L_x_32:
[----:B------:R-:W-:Y:S01]  /*7cf0*/  ISETP.GT.AND P0, PT, R0, 0x1, PT ;  /* 0x000000010000780c */ /* 0x000fe20003f04270 */
[----:B------:R-:W-:Y:S01]  /*7d00*/  ULDC.64 UR4, c[0x0][0x5c0] ;  /* 0x0001700000047ab9 */ /* 0x000fe20000000a00 */
[-C--:B------:R-:W-:Y:S01]  /*7d10*/  FMUL R24, R24, R23.reuse ;  /* 0x0000001718187220 */ /* 0x080fe20000400000 */
[-C--:B------:R-:W-:Y:S01]  /*7d20*/  FMUL R25, R25, R23.reuse ;  /* 0x0000001719197220 */ /* 0x080fe20000400000 */
[----:B------:R-:W-:Y:S01]  /*7d30*/  ISETP.GT.AND P3, PT, R2, RZ, P0 ;  /* 0x000000ff0200720c */ /* 0x000fe20000764270 */
[-C--:B------:R-:W-:Y:S01]  /*7d40*/  FMUL R26, R26, R23.reuse ;  /* 0x000000171a1a7220 */ /* 0x080fe20000400000 */
[----:B------:R-:W-:Y:S01]  /*7d50*/  LEA R4, P4, R168, UR4, 0x1 ;  /* 0x00000004a8047c11 */ /* 0x000fe2000f8808ff */
[-C--:B------:R-:W-:Y:S01]  /*7d60*/  FMUL R27, R27, R23.reuse ;  /* 0x000000171b1b7220 */ /* 0x080fe20000400000 */
[----:B------:R-:W-:Y:S01]  /*7d70*/  F2FP.F16.F32.PACK_AB R24, RZ, R24 ;  /* 0x00000018ff18723e */ /* 0x000fe200000000ff */
[-C--:B------:R-:W-:Y:S01]  /*7d80*/  FMUL R28, R28, R23.reuse ;  /* 0x000000171c1c7220 */ /* 0x080fe20000400000 */
[----:B------:R-:W-:Y:S01]  /*7d90*/  LEA.HI.X R5, R168, UR5, R173, 0x1, P4 ;  /* 0x00000005a8057c11 */ /* 0x000fe2000a0f0cad */
[----:B------:R-:W-:Y:S01]  /*7da0*/  FMUL R29, R29, R23 ;  /* 0x000000171d1d7220 */ /* 0x000fe20000400000 */
[----:B------:R-:W-:Y:S01]  /*7db0*/  F2FP.F16.F32.PACK_AB R25, RZ, R25 ;  /* 0x00000019ff19723e */ /* 0x000fe200000000ff */
[-C--:B------:R-:W-:Y:S01]  /*7dc0*/  FMUL R30, R30, R23.reuse ;  /* 0x000000171e1e7220 */ /* 0x080fe20000400000 */
[C---:B------:R-:W-:Y:S01]  /*7dd0*/  SHF.L.U64.HI R11, R10.reuse, 0x4, R11 ;  /* 0x000000040a0b7819 */ /* 0x040fe2000001020b */
[----:B------:R-:W-:Y:S01]  /*7de0*/  @P1 STG.E.U16 desc[UR50][R4.64], R24 ;  /* 0x0000001804001986 */ /* 0x000fe2000c101532 */
[----:B------:R-:W-:Y:S01]  /*7df0*/  LEA R6, P4, R10, R4, 0x4 ;  /* 0x000000040a067211 */ /* 0x000fe200078820ff */
[-C--:B------:R-:W-:Y:S01]  /*7e00*/  FMUL R31, R31, R23.reuse ;  /* 0x000000171f1f7220 */ /* 0x080fe20000400000 */
[----:B------:R-:W-:Y:S01]  /*7e10*/  ISETP.GT.AND P2, PT, R2, 0x8, P2 ;  /* 0x000000080200780c */ /* 0x000fe20001744270 */
[----:B------:R-:W-:Y:S01]  /*7e20*/  @P3 STG.E.U16 desc[UR50][R4.64+0x2], R25 ;  /* 0x0000021904003986 */ /* 0x000fe2000c101532 */
[----:B------:R-:W-:Y:S01]  /*7e30*/  ISETP.GT.AND P1, PT, R0, 0x8, PT ;  /* 0x000000080000780c */ /* 0x000fe20003f24270 */
[----:B------:R-:W-:Y:S01]  /*7e40*/  IMAD.X R7, R11, 0x1, R5, P4 ;  /* 0x000000010b077824 */ /* 0x000fe200020e0605 */
[----:B------:R-:W-:Y:S01]  /*7e50*/  ISETP.GT.AND P3, PT, R2, 0x8, P0 ;  /* 0x000000080200780c */ /* 0x000fe20000764270 */
[-C--:B------:R-:W-:Y:S01]  /*7e60*/  FMUL R32, R32, R23.reuse ;  /* 0x0000001720207220 */ /* 0x080fe20000400000 */
[----:B------:R-:W-:Y:S01]  /*7e70*/  ISETP.GT.AND P0, PT, R0, 0x9, PT ;  /* 0x000000090000780c */ /* 0x000fe20003f04270 */
[-C--:B------:R-:W-:Y:S01]  /*7e80*/  FMUL R33, R33, R23.reuse ;  /* 0x0000001721217220 */ /* 0x080fe20000400000 */
[----:B------:R-:W-:Y:S01]  /*7e90*/  ISETP.GT.AND P5, PT, R2, RZ, P1 ;  /* 0x000000ff0200720c */ /* 0x000fe20000fa4270 */
[-C--:B------:R-:W-:Y:S01]  /*7ea0*/  FMUL R34, R34, R23.reuse ;  /* 0x0000001722227220 */ /* 0x080fe20000400000 */
[----:B------:R-:W-:Y:S01]  /*7eb0*/  ISETP.GT.AND P4, PT, R2, RZ, P0 ;  /* 0x000000ff0200720c */ /* 0x000fe20000784270 */
[-C--:B------:R-:W-:Y:S01]  /*7ec0*/  FMUL R35, R35, R23.reuse ;  /* 0x0000001723237220 */ /* 0x080fe20000400000 */
[----:B------:R-:W-:Y:S01]  /*7ed0*/  F2FP.F16.F32.PACK_AB R26, RZ, R26 ;  /* 0x0000001aff1a723e */ /* 0x000fe200000000ff */
[----:B------:R-:W-:Y:S01]  /*7ee0*/  FMUL R36, R36, R23 ;  /* 0x0000001724247220 */ /* 0x000fe20000400000 */
[----:B------:R-:W-:Y:S01]  /*7ef0*/  F2FP.F16.F32.PACK_AB R27, RZ, R27 ;  /* 0x0000001bff1b723e */ /* 0x000fe200000000ff */
[----:B------:R-:W-:Y:S01]  /*7f00*/  FMUL R37, R37, R23 ;  /* 0x0000001725257220 */ /* 0x000fe20000400000 */
[----:B------:R-:W-:Y:S01]  /*7f10*/  F2FP.F16.F32.PACK_AB R28, RZ, R28 ;  /* 0x0000001cff1c723e */ /* 0x000fe200000000ff */
[----:B------:R-:W-:Y:S01]  /*7f20*/  @P2 STG.E.U16 desc[UR50][R6.64], R26 ;  /* 0x0000001a06002986 */ /* 0x000fe2000c101532 */
[----:B------:R-:W-:Y:S01]  /*7f30*/  F2FP.F16.F32.PACK_AB R29, RZ, R29 ;  /* 0x0000001dff1d723e */ /* 0x000fe200000000ff */
[-C--:B------:R-:W-:Y:S01]  /*7f40*/  FMUL R38, R38, R23.reuse ;  /* 0x0000001726267220 */ /* 0x080fe20000400000 */
[----:B------:R-:W-:Y:S01]  /*7f50*/  ISETP.GT.AND P1, PT, R2, 0x8, P1 ;  /* 0x000000080200780c */ /* 0x000fe20000f24270 */
[----:B------:R-:W-:Y:S01]  /*7f60*/  @P3 STG.E.U16 desc[UR50][R6.64+0x2], R27 ;  /* 0x0000021b06003986 */ /* 0x000fe2000c101532 */
[----:B------:R-:W-:Y:S01]  /*7f70*/  ISETP.GT.AND P3, PT, R0, 0x10, PT ;  /* 0x000000100000780c */ /* 0x000fe20003f64270 */
[-C--:B------:R-:W-:Y:S01]  /*7f80*/  FMUL R39, R39, R23.reuse ;  /* 0x0000001727277220 */ /* 0x080fe20000400000 */
[----:B------:R-:W-:Y:S01]  /*7f90*/  ISETP.GT.AND P2, PT, R2, 0x8, P0 ;  /* 0x000000080200780c */ /* 0x000fe20000744270 */
[----:B------:R-:W-:Y:S01]  /*7fa0*/  @P5 STG.E.U16 desc[UR50][R4.64+0x10], R28 ;  /* 0x0000101c04005986 */ /* 0x000fe2000c101532 */
[----:B------:R-:W-:Y:S01]  /*7fb0*/  ISETP.GT.AND P0, PT, R0, 0x11, PT ;  /* 0x000000110000780c */ /* 0x000fe20003f04270 */
[-C--:B------:R-:W-:Y:S01]  /*7fc0*/  FMUL R40, R40, R23.reuse ;  /* 0x0000001728287220 */ /* 0x080fe20000400000 */
[----:B------:R-:W-:Y:S01]  /*7fd0*/  F2FP.F16.F32.PACK_AB R30, RZ, R30 ;  /* 0x0000001eff1e723e */ /* 0x000fe200000000ff */
[----:B------:R-:W-:Y:S01]  /*7fe0*/  @P4 STG.E.U16 desc[UR50][R4.64+0x12], R29 ;  /* 0x0000121d04004986 */ /* 0x000fe2000c101532 */
[C---:B------:R-:W-:Y:S01]  /*7ff0*/  ISETP.GT.AND P4, PT, R2.reuse, RZ, P3 ;  /* 0x000000ff0200720c */ /* 0x040fe20001f84270 */
[----:B------:R-:W-:Y:S01]  /*8000*/  FMUL R41, R41, R23 ;  /* 0x0000001729297220 */ /* 0x000fe20000400000 */
[----:B------:R-:W-:Y:S01]  /*8010*/  ISETP.GT.AND P5, PT, R2, RZ, P0 ;  /* 0x000000ff0200720c */ /* 0x000fe200007a4270 */
[----:B------:R-:W-:Y:S01]  /*8020*/  @P1 STG.E.U16 desc[UR50][R6.64+0x10], R30 ;  /* 0x0000101e06001986 */ /* 0x000fe2000c101532 */
[----:B------:R-:W-:Y:S01]  /*8030*/  F2FP.F16.F32.PACK_AB R31, RZ, R31 ;  /* 0x0000001fff1f723e */ /* 0x000fe200000000ff */
[-C--:B------:R-:W-:Y:S01]  /*8040*/  FMUL R42, R42, R23.reuse ;  /* 0x000000172a2a7220 */ /* 0x080fe20000400000 */
[----:B------:R-:W-:Y:S01]  /*8050*/  F2FP.F16.F32.PACK_AB R32, RZ, R32 ;  /* 0x00000020ff20723e */ /* 0x000fe200000000ff */
[----:B------:R-:W-:Y:S01]  /*8060*/  FMUL R43, R43, R23 ;  /* 0x000000172b2b7220 */ /* 0x000fe20000400000 */
[----:B------:R-:W-:Y:S01]  /*8070*/  ISETP.GT.AND P1, PT, R2, 0x8, P3 ;  /* 0x000000080200780c */ /* 0x000fe20001f24270 */
[----:B------:R-:W-:Y:S01]  /*8080*/  @P2 STG.E.U16 desc[UR50][R6.64+0x12], R31 ;  /* 0x0000121f06002986 */ /* 0x000fe2000c101532 */
[----:B------:R-:W-:Y:S01]  /*8090*/  F2FP.F16.F32.PACK_AB R33, RZ, R33 ;  /* 0x00000021ff21723e */ /* 0x000fe200000000ff */
[-C--:B------:R-:W-:Y:S01]  /*80a0*/  FMUL R44, R44, R23.reuse ;  /* 0x000000172c2c7220 */ /* 0x080fe20000400000 */
[----:B------:R-:W-:Y:S01]  /*80b0*/  ISETP.GT.AND P3, PT, R0, 0x18, PT ;  /* 0x000000180000780c */ /* 0x000fe20003f64270 */
[----:B------:R-:W-:Y:S01]  /*80c0*/  @P4 STG.E.U16 desc[UR50][R4.64+0x20], R32 ;  /* 0x0000202004004986 */ /* 0x000fe2000c101532 */
[----:B------:R-:W-:Y:S01]  /*80d0*/  ISETP.GT.AND P2, PT, R2, 0x8, P0 ;  /* 0x000000080200780c */ /* 0x000fe20000744270 */
[-C--:B------:R-:W-:Y:S01]  /*80e0*/  FMUL R45, R45, R23.reuse ;  /* 0x000000172d2d7220 */ /* 0x080fe20000400000 */
[----:B------:R-:W-:Y:S01]  /*80f0*/  ISETP.GT.AND P0, PT, R0, 0x19, PT ;  /* 0x000000190000780c */ /* 0x000fe20003f04270 */
[----:B------:R-:W-:Y:S01]  /*8100*/  @P5 STG.E.U16 desc[UR50][R4.64+0x22], R33 ;  /* 0x0000222104005986 */ /* 0x000fe2000c101532 */
[----:B------:R-:W-:Y:S01]  /*8110*/  ISETP.GT.AND P4, PT, R2, RZ, P3 ;  /* 0x000000ff0200720c */ /* 0x000fe20001f84270 */
[-C--:B------:R-:W-:Y:S01]  /*8120*/  FMUL R46, R46, R23.reuse ;  /* 0x000000172e2e7220 */ /* 0x080fe20000400000 */
[----:B------:R-:W-:Y:S01]  /*8130*/  ISETP.GT.AND P5, PT, R2, RZ, P0 ;  /* 0x000000ff0200720c */ /* 0x000fe200007a4270 */
[-C--:B------:R-:W-:Y:S01]  /*8140*/  FMUL R47, R47, R23.reuse ;  /* 0x000000172f2f7220 */ /* 0x080fe20000400000 */
[----:B------:R-:W-:Y:S01]  /*8150*/  F2FP.F16.F32.PACK_AB R34, RZ, R34 ;  /* 0x00000022ff22723e */ /* 0x000fe200000000ff */
[----:B------:R-:W-:Y:S01]  /*8160*/  FMUL R48, R48, R23 ;  /* 0x0000001730307220 */ /* 0x000fe20000400000 */
[----:B------:R-:W-:Y:S01]  /*8170*/  F2FP.F16.F32.PACK_AB R35, RZ, R35 ;  /* 0x00000023ff23723e */ /* 0x000fe200000000ff */
[-C--:B------:R-:W-:Y:S01]  /*8180*/  FMUL R49, R49, R23.reuse ;  /* 0x0000001731317220 */ /* 0x080fe20000400000 */
[----:B------:R-:W-:Y:S01]  /*8190*/  F2FP.F16.F32.PACK_AB R36, RZ, R36 ;  /* 0x00000024ff24723e */ /* 0x000fe200000000ff */
[----:B------:R-:W-:Y:S01]  /*81a0*/  @P1 STG.E.U16 desc[UR50][R6.64+0x20], R34 ;  /* 0x0000202206001986 */ /* 0x000fe2000c101532 */
[----:B------:R-:W-:Y:S01]  /*81b0*/  ISETP.GT.AND P1, PT, R2, 0x8, P3 ;  /* 0x000000080200780c */ /* 0x000fe20001f24270 */
[----:B------:R-:W-:Y:S01]  /*81c0*/  FMUL R50, R50, R23 ;  /* 0x0000001732327220 */ /* 0x000fe20000400000 */
[----:B------:R-:W-:Y:S01]  /*81d0*/  F2FP.F16.F32.PACK_AB R37, RZ, R37 ;  /* 0x00000025ff25723e */ /* 0x000fe200000000ff */
[----:B------:R-:W-:Y:S01]  /*81e0*/  @P2 STG.E.U16 desc[UR50][R6.64+0x22], R35 ;  /* 0x0000222306002986 */ /* 0x000fe2000c101532 */
[----:B------:R-:W-:Y:S01]  /*81f0*/  ISETP.GT.AND P3, PT, R0, 0x20, PT ;  /* 0x000000200000780c */ /* 0x000fe20003f64270 */
[-C--:B------:R-:W-:Y:S01]  /*8200*/  FMUL R51, R51, R23.reuse ;  /* 0x0000001733337220 */ /* 0x080fe20000400000 */
[----:B------:R-:W-:Y:S01]  /*8210*/  ISETP.GT.AND P2, PT, R2, 0x8, P0 ;  /* 0x000000080200780c */ /* 0x000fe20000744270 */
[----:B------:R-:W-:Y:S01]  /*8220*/  @P4 STG.E.U16 desc[UR50][R4.64+0x30], R36 ;  /* 0x0000302404004986 */ /* 0x000fe2000c101532 */
[----:B------:R-:W-:Y:S01]  /*8230*/  ISETP.GT.AND P0, PT, R0, 0x21, PT ;  /* 0x000000210000780c */ /* 0x000fe20003f04270 */
[-C--:B------:R-:W-:Y:S01]  /*8240*/  FMUL R52, R52, R23.reuse ;  /* 0x0000001734347220 */ /* 0x080fe20000400000 */
[C---:B------:R-:W-:Y:S01]  /*8250*/  ISETP.GT.AND P4, PT, R2.reuse, RZ, P3 ;  /* 0x000000ff0200720c */ /* 0x040fe20001f84270 */
[----:B------:R-:W-:Y:S01]  /*8260*/  @P5 STG.E.U16 desc[UR50][R4.64+0x32], R37 ;  /* 0x0000322504005986 */ /* 0x000fe2000c101532 */
        /* <DEDUP_REMOVED lines=328> */
[----:B------:R-:W-:-:S02]  /*96f0*/  ISETP.GT.AND P1, PT, R2, 0x8, P3 ;  /* 0x000000080200780c */ /* 0x000fc40001f24270 */
[----:B------:R-:W-:Y:S01]  /*9700*/  F2FP.F16.F32.PACK_AB R105, RZ, R105 ;  /* 0x00000069ff69723e */ /* 0x000fe200000000ff */
[----:B------:R-:W-:Y:S01]  /*9710*/  @P2 STG.E.U16 desc[UR50][R6.64+0x132], R103 ;  /* 0x0001326706002986 */ /* 0x000fe2000c101532 */
[----:B------:R-:W-:Y:S02]  /*9720*/  ISETP.GT.AND P3, PT, R0, 0xa8, PT ;  /* 0x000000a80000780c */ /* 0x000fe40003f64270 */
[----:B------:R-:W-:Y:S01]  /*9730*/  ISETP.GT.AND P2, PT, R2, 0x8, P0 ;  /* 0x000000080200780c */ /* 0x000fe20000744270 */
[----:B------:R-:W-:Y:S01]  /*9740*/  @P4 STG.E.U16 desc[UR50][R4.64+0x140], R104 ;  /* 0x0001406804004986 */ /* 0x000fe2000c101532 */
[----:B------:R-:W-:Y:S02]  /*9750*/  ISETP.GT.AND P0, PT, R0, 0xa9, PT ;  /* 0x000000a90000780c */ /* 0x000fe40003f04270 */
[C---:B------:R-:W-:Y:S01]  /*9760*/  ISETP.GT.AND P4, PT, R2.reuse, RZ, P3 ;  /* 0x000000ff0200720c */ /* 0x040fe20001f84270 */
[----:B------:R-:W-:Y:S01]  /*9770*/  @P5 STG.E.U16 desc[UR50][R4.64+0x142], R105 ;  /* 0x0001426904005986 */ /* 0x000fe2000c101532 */
[----:B------:R-:W-:-:S02]  /*9780*/  ISETP.GT.AND P5, PT, R2, RZ, P0 ;  /* 0x000000ff0200720c */ /* 0x000fc400007a4270 */
[----:B------:R-:W-:Y:S02]  /*9790*/  F2FP.F16.F32.PACK_AB R106, RZ, R106 ;  /* 0x0000006aff6a723e */ /* 0x000fe400000000ff */
[----:B------:R-:W-:Y:S02]  /*97a0*/  F2FP.F16.F32.PACK_AB R107, RZ, R107 ;  /* 0x0000006bff6b723e */ /* 0x000fe400000000ff */
[----:B------:R-:W-:Y:S01]  /*97b0*/  F2FP.F16.F32.PACK_AB R108, RZ, R108 ;  /* 0x0000006cff6c723e */ /* 0x000fe200000000ff */
[----:B------:R-:W-:Y:S01]  /*97c0*/  @P1 STG.E.U16 desc[UR50][R6.64+0x140], R106 ;  /* 0x0001406a06001986 */ /* 0x000fe2000c101532 */
[----:B------:R-:W-:Y:S02]  /*97d0*/  ISETP.GT.AND P1, PT, R2, 0x8, P3 ;  /* 0x000000080200780c */ /* 0x000fe40001f24270 */
[----:B------:R-:W-:Y:S01]  /*97e0*/  F2FP.F16.F32.PACK_AB R109, RZ, R109 ;  /* 0x0000006dff6d723e */ /* 0x000fe200000000ff */
[----:B------:R-:W-:Y:S01]  /*97f0*/  @P2 STG.E.U16 desc[UR50][R6.64+0x142], R107 ;  /* 0x0001426b06002986 */ /* 0x000fe2000c101532 */
[----:B------:R-:W-:-:S02]  /*9800*/  ISETP.GT.AND P3, PT, R0, 0xb0, PT ;  /* 0x000000b00000780c */ /* 0x000fc40003f64270 */
[----:B------:R-:W-:Y:S01]  /*9810*/  ISETP.GT.AND P2, PT, R2, 0x8, P0 ;  /* 0x000000080200780c */ /* 0x000fe20000744270 */
[----:B------:R-:W-:Y:S01]  /*9820*/  @P4 STG.E.U16 desc[UR50][R4.64+0x150], R108 ;  /* 0x0001506c04004986 */ /* 0x000fe2000c101532 */
[----:B------:R-:W-:Y:S02]  /*9830*/  ISETP.GT.AND P0, PT, R0, 0xb1, PT ;  /* 0x000000b10000780c */ /* 0x000fe40003f04270 */
[C---:B------:R-:W-:Y:S01]  /*9840*/  ISETP.GT.AND P4, PT, R2.reuse, RZ, P3 ;  /* 0x000000ff0200720c */ /* 0x040fe20001f84270 */
[----:B------:R-:W-:Y:S01]  /*9850*/  @P5 STG.E.U16 desc[UR50][R4.64+0x152], R109 ;  /* 0x0001526d04005986 */ /* 0x000fe2000c101532 */
[----:B------:R-:W-:Y:S02]  /*9860*/  ISETP.GT.AND P5, PT, R2, RZ, P0 ;  /* 0x000000ff0200720c */ /* 0x000fe400007a4270 */
[----:B------:R-:W-:Y:S02]  /*9870*/  F2FP.F16.F32.PACK_AB R110, RZ, R110 ;  /* 0x0000006eff6e723e */ /* 0x000fe400000000ff */
[----:B------:R-:W-:-:S02]  /*9880*/  F2FP.F16.F32.PACK_AB R111, RZ, R111 ;  /* 0x0000006fff6f723e */ /* 0x000fc400000000ff */
[----:B------:R-:W-:Y:S01]  /*9890*/  F2FP.F16.F32.PACK_AB R112, RZ, R112 ;  /* 0x00000070ff70723e */ /* 0x000fe200000000ff */
[----:B------:R-:W-:Y:S01]  /*98a0*/  @P1 STG.E.U16 desc[UR50][R6.64+0x150], R110 ;  /* 0x0001506e06001986 */ /* 0x000fe2000c101532 */
[----:B------:R-:W-:Y:S02]  /*98b0*/  ISETP.GT.AND P1, PT, R2, 0x8, P3 ;  /* 0x000000080200780c */ /* 0x000fe40001f24270 */
[----:B------:R-:W-:Y:S01]  /*98c0*/  F2FP.F16.F32.PACK_AB R113, RZ, R113 ;  /* 0x00000071ff71723e */ /* 0x000fe200000000ff */
[----:B------:R-:W-:Y:S01]  /*98d0*/  @P2 STG.E.U16 desc[UR50][R6.64+0x152], R111 ;  /* 0x0001526f06002986 */ /* 0x000fe2000c101532 */
[----:B------:R-:W-:Y:S02]  /*98e0*/  ISETP.GT.AND P3, PT, R0, 0xb8, PT ;  /* 0x000000b80000780c */ /* 0x000fe40003f64270 */
[----:B------:R-:W-:Y:S01]  /*98f0*/  ISETP.GT.AND P2, PT, R2, 0x8, P0 ;  /* 0x000000080200780c */ /* 0x000fe20000744270 */
[----:B------:R-:W-:Y:S01]  /*9900*/  @P4 STG.E.U16 desc[UR50][R4.64+0x160], R112 ;  /* 0x0001607004004986 */ /* 0x000fe2000c101532 */
[----:B------:R-:W-:-:S02]  /*9910*/  ISETP.GT.AND P0, PT, R0, 0xb9, PT ;  /* 0x000000b90000780c */ /* 0x000fc40003f04270 */
[C---:B------:R-:W-:Y:S01]  /*9920*/  ISETP.GT.AND P4, PT, R2.reuse, RZ, P3 ;  /* 0x000000ff0200720c */ /* 0x040fe20001f84270 */
[----:B------:R-:W-:Y:S01]  /*9930*/  @P5 STG.E.U16 desc[UR50][R4.64+0x162], R113 ;  /* 0x0001627104005986 */ /* 0x000fe2000c101532 */
[C---:B------:R-:W-:Y:S02]  /*9940*/  ISETP.GT.AND P5, PT, R2.reuse, RZ, P0 ;  /* 0x000000ff0200720c */ /* 0x040fe400007a4270 */
[----:B------:R-:W-:Y:S02]  /*9950*/  F2FP.F16.F32.PACK_AB R114, RZ, R114 ;  /* 0x00000072ff72723e */ /* 0x000fe400000000ff */
[----:B------:R-:W-:Y:S02]  /*9960*/  F2FP.F16.F32.PACK_AB R115, RZ, R115 ;  /* 0x00000073ff73723e */ /* 0x000fe400000000ff */
        /* <DEDUP_REMOVED lines=58> */
[C---:B------:R-:W-:Y:S02]  /*9d10*/  ISETP.GT.AND P1, PT, R2.reuse, 0x8, P2 ;  /* 0x000000080200780c */ /* 0x040fe40001724270 */
[----:B------:R-:W-:Y:S01]  /*9d20*/  F2FP.F16.F32.PACK_AB R133, RZ, R133 ;  /* 0x00000085ff85723e */ /* 0x000fe200000000ff */
[----:B------:R-:W-:Y:S01]  /*9d30*/  @P0 STG.E.U16 desc[UR50][R6.64+0x1a2], R131 ;  /* 0x0001a28306000986 */ /* 0x000fe2000c101532 */
[----:B------:R-:W-:-:S02]  /*9d40*/  ISETP.GT.AND P2, PT, R2, 0x8, P3 ;  /* 0x000000080200780c */ /* 0x000fc40001f44270 */
[C---:B------:R-:W-:Y:S01]  /*9d50*/  ISETP.GT.AND P3, PT, R0.reuse, 0xe0, PT ;  /* 0x000000e00000780c */ /* 0x040fe20003f64270 */
        /* <DEDUP_REMOVED lines=9> */
[----:B------:R-:W-:Y:S02]  /*9df0*/  F2FP.F16.F32.PACK_AB R137, RZ, R137 ;  /* 0x00000089ff89723e */ /* 0x000fe400000000ff */
[C---:B------:R-:W-:Y:S01]  /*9e00*/  ISETP.GT.AND P1, PT, R2.reuse, 0x8, P3 ;  /* 0x000000080200780c */ /* 0x040fe20001f24270 */
[----:B------:R-:W-:Y:S01]  /*9e10*/  @P2 STG.E.U16 desc[UR50][R6.64+0x1b2], R135 ;  /* 0x0001b28706002986 */ /* 0x000fe2000c101532 */
[----:B------:R-:W-:Y:S02]  /*9e20*/  ISETP.GT.AND P0, PT, R2, 0x8, P0 ;  /* 0x000000080200780c */ /* 0x000fe40000704270 */
[----:B------:R-:W-:Y:S01]  /*9e30*/  F2FP.F16.F32.PACK_AB R138, RZ, R138 ;  /* 0x0000008aff8a723e */ /* 0x000fe200000000ff */
[----:B------:R-:W-:Y:S01]  /*9e40*/  @P4 STG.E.U16 desc[UR50][R4.64+0x1c0], R136 ;  /* 0x0001c08804004986 */ /* 0x000fe2000c101532 */
[----:B------:R-:W-:-:S02]  /*9e50*/  ISETP.GT.AND P4, PT, R0, 0xe8, PT ;  /* 0x000000e80000780c */ /* 0x000fc40003f84270 */
[----:B------:R-:W-:Y:S01]  /*9e60*/  F2FP.F16.F32.PACK_AB R139, RZ, R139 ;  /* 0x0000008bff8b723e */ /* 0x000fe200000000ff */
[----:B------:R-:W-:Y:S01]  /*9e70*/  @P5 STG.E.U16 desc[UR50][R4.64+0x1c2], R137 ;  /* 0x0001c28904005986 */ /* 0x000fe2000c101532 */
[----:B------:R-:W-:Y:S02]  /*9e80*/  ISETP.GT.AND P5, PT, R0, 0xe9, PT ;  /* 0x000000e90000780c */ /* 0x000fe40003fa4270 */
[C---:B------:R-:W-:Y:S01]  /*9e90*/  ISETP.GT.AND P2, PT, R2.reuse, RZ, P4 ;  /* 0x000000ff0200720c */ /* 0x040fe20002744270 */
[----:B------:R-:W-:Y:S01]  /*9ea0*/  @P1 STG.E.U16 desc[UR50][R6.64+0x1c0], R138 ;  /* 0x0001c08a06001986 */ /* 0x000fe2000c101532 */
[C---:B------:R-:W-:Y:S02]  /*9eb0*/  ISETP.GT.AND P6, PT, R2.reuse, RZ, P5 ;  /* 0x000000ff0200720c */ /* 0x040fe40002fc4270 */
[----:B------:R-:W-:Y:S01]  /*9ec0*/  ISETP.GT.AND P4, PT, R2, 0x8, P4 ;  /* 0x000000080200780c */ /* 0x000fe20002784270 */
[----:B------:R-:W-:Y:S01]  /*9ed0*/  @P0 STG.E.U16 desc[UR50][R6.64+0x1c2], R139 ;  /* 0x0001c28b06000986 */ /* 0x000fe2000c101532 */
[----:B------:R-:W-:-:S02]  /*9ee0*/  F2FP.F16.F32.PACK_AB R140, RZ, R140 ;  /* 0x0000008cff8c723e */ /* 0x000fc400000000ff */
[----:B------:R-:W-:Y:S02]  /*9ef0*/  F2FP.F16.F32.PACK_AB R141, RZ, R141 ;  /* 0x0000008dff8d723e */ /* 0x000fe400000000ff */
[C---:B------:R-:W-:Y:S02]  /*9f00*/  ISETP.GT.AND P3, PT, R0.reuse, 0xf0, PT ;  /* 0x000000f00000780c */ /* 0x040fe40003f64270 */
[----:B------:R-:W-:Y:S01]  /*9f10*/  F2FP.F16.F32.PACK_AB R142, RZ, R142 ;  /* 0x0000008eff8e723e */ /* 0x000fe200000000ff */
[----:B------:R-:W-:Y:S01]  /*9f20*/  @P2 STG.E.U16 desc[UR50][R4.64+0x1d0], R140 ;  /* 0x0001d08c04002986 */ /* 0x000fe2000c101532 */
[----:B------:R-:W-:Y:S02]  /*9f30*/  ISETP.GT.AND P2, PT, R0, 0xf1, PT ;  /* 0x000000f10000780c */ /* 0x000fe40003f44270 */
[----:B------:R-:W-:Y:S01]  /*9f40*/  F2FP.F16.F32.PACK_AB R143, RZ, R143 ;  /* 0x0000008fff8f723e */ /* 0x000fe200000000ff */
[----:B------:R-:W-:Y:S01]  /*9f50*/  @P6 STG.E.U16 desc[UR50][R4.64+0x1d2], R141 ;  /* 0x0001d28d04006986 */ /* 0x000fe2000c101532 */
[----:B------:R-:W-:-:S02]  /*9f60*/  ISETP.GT.AND P6, PT, R2, 0x8, P5 ;  /* 0x000000080200780c */ /* 0x000fc40002fc4270 */
[C---:B------:R-:W-:Y:S01]  /*9f70*/  ISETP.GT.AND P5, PT, R2.reuse, RZ, P3 ;  /* 0x000000ff0200720c */ /* 0x040fe20001fa4270 */
[----:B------:R-:W-:Y:S01]  /*9f80*/  @P4 STG.E.U16 desc[UR50][R6.64+0x1d0], R142 ;  /* 0x0001d08e06004986 */ /* 0x000fe2000c101532 */
[C---:B------:R-:W-:Y:S02]  /*9f90*/  ISETP.GT.AND P4, PT, R2.reuse, RZ, P2 ;  /* 0x000000ff0200720c */ /* 0x040fe40001784270 */
[----:B------:R-:W-:Y:S02]  /*9fa0*/  F2FP.F16.F32.PACK_AB R144, RZ, R144 ;  /* 0x00000090ff90723e */ /* 0x000fe400000000ff */
[----:B------:R-:W-:Y:S02]  /*9fb0*/  ISETP.GT.AND P3, PT, R2, 0x8, P3 ;  /* 0x000000080200780c */ /* 0x000fe40001f64270 */
[C---:B------:R-:W-:Y:S02]  /*9fc0*/  ISETP.GT.AND P0, PT, R0.reuse, 0xf9, PT ;  /* 0x000000f90000780c */ /* 0x040fe40003f04270 */
[----:B------:R-:W-:Y:S01]  /*9fd0*/  ISETP.GT.AND P1, PT, R0, 0xf8, PT ;  /* 0x000000f80000780c */ /* 0x000fe20003f24270 */
[----:B------:R-:W-:Y:S01]  /*9fe0*/  @P6 STG.E.U16 desc[UR50][R6.64+0x1d2], R143 ;  /* 0x0001d28f06006986 */ /* 0x000fe2000c101532 */
[----:B------:R-:W-:-:S02]  /*9ff0*/  ISETP.GT.AND P2, PT, R2, 0x8, P2 ;  /* 0x000000080200780c */ /* 0x000fc40001744270 */
[C---:B------:R-:W-:Y:S01]  /*a000*/  ISETP.GT.AND P6, PT, R2.reuse, RZ, P1 ;  /* 0x000000ff0200720c */ /* 0x040fe20000fc4270 */
[----:B------:R-:W-:Y:S01]  /*a010*/  @P5 STG.E.U16 desc[UR50][R4.64+0x1e0], R144 ;  /* 0x0001e09004005986 */ /* 0x000fe2000c101532 */
[C---:B------:R-:W-:Y:S01]  /*a020*/  ISETP.GT.AND P5, PT, R2.reuse, RZ, P0 ;  /* 0x000000ff0200720c */ /* 0x040fe200007a4270 */
[----:B------:R-:W-:Y:S01]  /*a030*/  @P4 IMAD.MOV.U32 R3, RZ, RZ, R5 ;  /* 0x000000ffff034224 */ /* 0x000fe200078e0005 */
[C---:B------:R-:W-:Y:S02]  /*a040*/  ISETP.GT.AND P1, PT, R2.reuse, 0x8, P1 ;  /* 0x000000080200780c */ /* 0x040fe40000f24270 */
[----:B------:R-:W-:Y:S01]  /*a050*/  ISETP.GT.AND P0, PT, R2, 0x8, P0 ;  /* 0x000000080200780c */ /* 0x000fe20000704270 */
[----:B------:R-:W-:Y:S01]  /*a060*/  @P4 IMAD.MOV.U32 R2, RZ, RZ, R4 ;  /* 0x000000ffff024224 */ /* 0x000fe200078e0004 */
[----:B------:R-:W-:Y:S02]  /*a070*/  F2FP.F16.F32.PACK_AB R145, RZ, R145 ;  /* 0x00000091ff91723e */ /* 0x000fe400000000ff */
[----:B------:R-:W-:-:S02]  /*a080*/  F2FP.F16.F32.PACK_AB R146, RZ, R146 ;  /* 0x00000092ff92723e */ /* 0x000fc400000000ff */
[----:B------:R-:W-:Y:S01]  /*a090*/  F2FP.F16.F32.PACK_AB R147, RZ, R147 ;  /* 0x00000093ff93723e */ /* 0x000fe200000000ff */
[----:B------:R0:W-:Y:S01]  /*a0a0*/  @P4 STG.E.U16 desc[UR50][R2.64+0x1e2], R145 ;  /* 0x0001e29102004986 */ /* 0x0001e2000c101532 */
[----:B------:R-:W-:Y:S02]  /*a0b0*/  F2FP.F16.F32.PACK_AB R148, RZ, R148 ;  /* 0x00000094ff94723e */ /* 0x000fe400000000ff */
[----:B------:R-:W-:Y:S02]  /*a0c0*/  F2FP.F16.F32.PACK_AB R149, RZ, R149 ;  /* 0x00000095ff95723e */ /* 0x000fe400000000ff */
[----:B------:R-:W-:Y:S02]  /*a0d0*/  F2FP.F16.F32.PACK_AB R150, RZ, R150 ;  /* 0x00000096ff96723e */ /* 0x000fe400000000ff */
[----:B------:R-:W-:Y:S01]  /*a0e0*/  F2FP.F16.F32.PACK_AB R151, RZ, R151 ;  /* 0x00000097ff97723e */ /* 0x000fe200000000ff */
[----:B0-----:R-:W-:Y:S02]  /*a0f0*/  @P3 IMAD.MOV.U32 R2, RZ, RZ, R6 ;  /* 0x000000ffff023224 */ /* 0x001fe400078e0006 */
[----:B------:R-:W-:-:S05]  /*a100*/  @P3 IMAD.MOV.U32 R3, RZ, RZ, R7 ;  /* 0x000000ffff033224 */ /* 0x000fca00078e0007 */
[----:B------:R0:W-:Y:S02]  /*a110*/  @P3 STG.E.U16 desc[UR50][R2.64+0x1e0], R146 ;  /* 0x0001e09202003986 */ /* 0x0001e4000c101532 */
[----:B0-----:R-:W-:Y:S02]  /*a120*/  @P2 IMAD.MOV.U32 R2, RZ, RZ, R6 ;  /* 0x000000ffff022224 */ /* 0x001fe400078e0006 */
[----:B------:R-:W-:-:S05]  /*a130*/  @P2 IMAD.MOV.U32 R3, RZ, RZ, R7 ;  /* 0x000000ffff032224 */ /* 0x000fca00078e0007 */
[----:B------:R0:W-:Y:S02]  /*a140*/  @P2 STG.E.U16 desc[UR50][R2.64+0x1e2], R147 ;  /* 0x0001e29302002986 */ /* 0x0001e4000c101532 */
[----:B0-----:R-:W-:Y:S02]  /*a150*/  @P6 IMAD.MOV.U32 R2, RZ, RZ, R4 ;  /* 0x000000ffff026224 */ /* 0x001fe400078e0004 */
[----:B------:R-:W-:-:S05]  /*a160*/  @P6 IMAD.MOV.U32 R3, RZ, RZ, R5 ;  /* 0x000000ffff036224 */ /* 0x000fca00078e0005 */
[----:B------:R0:W-:Y:S04]  /*a170*/  @P6 STG.E.U16 desc[UR50][R2.64+0x1f0], R148 ;  /* 0x0001f09402006986 */ /* 0x0001e8000c101532 */
[----:B------:R1:W-:Y:S01]  /*a180*/  @P5 STG.E.U16 desc[UR50][R4.64+0x1f2], R149 ;  /* 0x0001f29504005986 */ /* 0x0003e2000c101532 */
[----:B0-----:R-:W-:Y:S02]  /*a190*/  @P1 IMAD.MOV.U32 R2, RZ, RZ, R6 ;  /* 0x000000ffff021224 */ /* 0x001fe400078e0006 */
[----:B------:R-:W-:-:S05]  /*a1a0*/  @P1 IMAD.MOV.U32 R3, RZ, RZ, R7 ;  /* 0x000000ffff031224 */ /* 0x000fca00078e0007 */
[----:B------:R1:W-:Y:S04]  /*a1b0*/  @P1 STG.E.U16 desc[UR50][R2.64+0x1f0], R150 ;  /* 0x0001f09602001986 */ /* 0x0003e8000c101532 */
[----:B------:R1:W-:Y:S02]  /*a1c0*/  @P0 STG.E.U16 desc[UR50][R6.64+0x1f2], R151 ;  /* 0x0001f29706000986 */ /* 0x0003e4000c101532 */
.L_x_285:
[----:B------:R-:W-:Y:S05]  /*a1d0*/  BSYNC B0 ;  /* 0x0000000000007941 */ /* 0x000fea0003800000 */
.L_x_31:
[----:B-1----:R-:W-:Y:S01]  /*a1e0*/  IMAD.U32 R2, RZ, RZ, UR38 ;  /* 0x00000026ff027e24 */ /* 0x002fe2000f8e00ff */
[----:B------:R-:W-:Y:S01]  /*a1f0*/  ULDC.64 UR4, c[0x0][0x650] ;  /* 0x0001940000047ab9 */ /* 0x000fe20000000a00 */
[----:B0-----:R-:W-:Y:S01]  /*a200*/  IMAD.U32 R0, RZ, RZ, UR41 ;  /* 0x00000029ff007e24 */ /* 0x001fe2000f8e00ff */
[----:B------:R0:W-:Y:S01]  /*a210*/  SYNCS.ARRIVE.TRANS64.A1T0 RZ, [R158+UR46], RZ ;  /* 0x000000ff9eff79a7 */ /* 0x0001e2000810002e */
[----:B------:R-:W-:Y:S01]  /*a220*/  IMAD.U32 R3, RZ, RZ, UR39 ;  /* 0x00000027ff037e24 */ /* 0x000fe2000f8e00ff */
[C---:B------:R-:W-:Y:S01]  /*a230*/  LEA R16, P0, R2.reuse, R16, 0x1 ;  /* 0x0000001002107211 */ /* 0x040fe200078008ff */
[----:B-----5:R-:W-:Y:S02]  /*a240*/  IMAD.MOV.U32 R18, RZ, RZ, -0x1 ;  /* 0xffffffffff127424 */ /* 0x020fe400078e00ff */
[----:B------:R-:W-:Y:S01]  /*a250*/  IMAD.MOV.U32 R19, RZ, RZ, -0x1 ;  /* 0xffffffffff137424 */ /* 0x000fe200078e00ff */
[----:B------:R-:W-:Y:S01]  /*a260*/  LEA.HI.X R17, R2, R17, R0, 0x1, P0 ;  /* 0x0000001102117211 */ /* 0x000fe200000f0c00 */
[----:B------:R-:W-:Y:S01]  /*a270*/  IMAD.MOV.U32 R2, RZ, RZ, -0x1 ;  /* 0xffffffffff027424 */ /* 0x000fe200078e00ff */
[----:B------:R-:W-:-:S02]  /*a280*/  ISETP.GE.U32.AND P0, PT, R16, UR4, PT ;  /* 0x0000000410007c0c */ /* 0x000fc4000bf06070 */
[----:B------:R-:W-:Y:S02]  /*a290*/  PRMT R0, RZ, 0x7610, R0 ;  /* 0x00007610ff007816 */ /* 0x000fe40000000000 */
[----:B------:R-:W-:-:S13]  /*a2a0*/  ISETP.GE.U32.AND.EX P0, PT, R17, UR5, PT, P0 ;  /* 0x0000000511007c0c */ /* 0x000fda000bf06100 */
[----:B0-----:R-:W-:Y:S05]  /*a2b0*/  @P0 BRA `(.L_x_286) ;  /* 0x00000004008c0947 */ /* 0x001fea0003800000 */
[----:B------:R-:W0:Y:S01]  /*a2c0*/  S2UR UR7, SR_CTAID.X ;  /* 0x00000000000779c3 */ /* 0x000e220000002500 */
[----:B------:R-:W-:Y:S01]  /*a2d0*/  ULDC.64 UR4, c[0x0][0x628] ;  /* 0x00018a0000047ab9 */ /* 0x000fe20000000a00 */
[----:B------:R-:W-:Y:S01]  /*a2e0*/  ULDC UR6, c[0x0][0x150] ;  /* 0x0000540000067ab9 */ /* 0x000fe20000000800 */
[----:B------:R-:W-:Y:S01]  /*a2f0*/  ISETP.NE.U32.AND P0, PT, RZ, UR4, PT ;  /* 0x00000004ff007c0c */ /* 0x000fe2000bf05070 */
[----:B------:R-:W-:Y:S01]  /*a300*/  ULDC UR15, c[0x0][0x630] ;  /* 0x00018c00000f7ab9 */ /* 0x000fe20000000800 */
[C---:B------:R-:W-:Y:S01]  /*a310*/  R2UR UR16, R16.reuse ;  /* 0x00000000101072ca */ /* 0x040fe200000e0000 */
[----:B------:R-:W-:Y:S01]  /*a320*/  ULDC UR18, c[0x0][0x154] ;  /* 0x0000550000127ab9 */ /* 0x000fe20000000800 */
[----:B------:R-:W-:Y:S01]  /*a330*/  ISETP.NE.AND.EX P0, PT, RZ, UR5, PT, P0 ;  /* 0x00000005ff007c0c */ /* 0x000fe2000bf05300 */
[----:B------:R-:W1:Y:S01]  /*a340*/  S2UR UR19, SR_CTAID.Y ;  /* 0x00000000001379c3 */ /* 0x000e620000002600 */
[----:B------:R-:W-:Y:S02]  /*a350*/  R2UR UR17, R17 ;  /* 0x00000000111172ca */ /* 0x000fe400000e0000 */
[----:B------:R-:W-:-:S02]  /*a360*/  R2UR UR12, R16 ;  /* 0x00000000100c72ca */ /* 0x000fc400000e0000 */
[----:B------:R-:W-:Y:S02]  /*a370*/  R2UR UR13, R17 ;  /* 0x00000000110d72ca */ /* 0x000fe400000e0000 */
[----:B0-----:R-:W-:-:S05]  /*a380*/  I2FP.F32.U32 R0, UR7 ;  /* 0x0000000700007c45 */ /* 0x001fca0008201000 */
[----:B------:R-:W-:-:S04]  /*a390*/  FMUL R0, R0, UR6 ;  /* 0x0000000600007c20 */ /* 0x000fc80008400000 */
[----:B------:R0:W0:Y:S01]  /*a3a0*/  F2I.U32.TRUNC.NTZ R2, R0 ;  /* 0x0000000000027305 */ /* 0x000022000020f000 */
[----:B-1----:R-:W-:Y:S05]  /*a3b0*/  @!P0 BRA `(.L_x_287) ;  /* 0x0000000000308947 */ /* 0x002fea0003800000 */
        /* <DEDUP_REMOVED lines=12> */
.L_x_287:
[----:B------:R-:W-:Y:S01]  /*a480*/  USHF.R.U64 UR6, UR12, UR15, UR13 ;  /* 0x0000000f0c067299 */ /* 0x000fe2000800120d */
[----:B0-----:R-:W-:Y:S01]  /*a490*/  I2FP.F32.U32 R0, UR19 ;  /* 0x0000001300007c45 */ /* 0x001fe20008201000 */
[----:B------:R-:W-:Y:S01]  /*a4a0*/  USHF.R.U32.HI UR4, URZ, UR15, UR13 ;  /* 0x0000000f3f047299 */ /* 0x000fe2000801160d */
[----:B------:R-:W-:Y:S01]  /*a4b0*/  R2UR UR14, R2 ;  /* 0x00000000020e72ca */ /* 0x000fe200000e0000 */
[----:B------:R-:W-:Y:S02]  /*a4c0*/  UIADD3 UR9, UP0, URZ, -UR6, URZ ;  /* 0x800000063f097290 */ /* 0x000fe4000ff1e03f */
[----:B------:R-:W-:Y:S01]  /*a4d0*/  FMUL R0, R0, UR18 ;  /* 0x0000001200007c20 */ /* 0x000fe20008400000 */
[----:B------:R-:W-:Y:S01]  /*a4e0*/  ULDC.64 UR12, c[0x0][0x620] ;  /* 0x00018800000c7ab9 */ /* 0x000fe20000000a00 */
[----:B------:R-:W-:Y:S01]  /*a4f0*/  UIADD3.X UR4, URZ, ~UR4, URZ, UP0, !UPT ;  /* 0x800000043f047290 */ /* 0x000fe200087fe43f */
[----:B------:R-:W-:Y:S01]  /*a500*/  UMOV UR10, UR16 ;  /* 0x00000010000a7c82 */ /* 0x000fe20008000000 */
[----:B------:R-:W-:-:S02]  /*a510*/  UMOV UR11, UR17 ;  /* 0x00000011000b7c82 */ /* 0x000fc40008000000 */
[----:B------:R-:W0:Y:S01]  /*a520*/  F2I.U32.TRUNC.NTZ R0, R0 ;  /* 0x0000000000007305 */ /* 0x000e22000020f000 */
[----:B------:R-:W-:Y:S02]  /*a530*/  UIMAD UR4, UR4, UR12, URZ ;  /* 0x0000000c040472a4 */ /* 0x000fe4000f8e023f */
        /* <DEDUP_REMOVED lines=9> */
[----:B------:R-:W-:Y:S01]  /*a5d0*/  USHF.R.U64 UR12, UR10, UR13, UR11 ;  /* 0x0000000d0a0c7299 */ /* 0x000fe2000800120b */
[----:B0-----:R-:W-:Y:S01]  /*a5e0*/  R2UR UR16, R0 ;  /* 0x00000000001072ca */ /* 0x001fe200000e0000 */
[----:B------:R-:W-:Y:S01]  /*a5f0*/  USHF.R.U32.HI UR10, URZ, UR13, UR11 ;  /* 0x0000000d3f0a7299 */ /* 0x000fe2000801160b */
[----:B------:R-:W-:Y:S01]  /*a600*/  ISETP.NE.AND.EX P0, PT, RZ, UR5, PT, P0 ;  /* 0x00000005ff007c0c */ /* 0x000fe2000bf05300 */
[----:B------:R-:W-:Y:S01]  /*a610*/  ULDC UR17, c[0x0][0x608] ;  /* 0x0001820000117ab9 */ /* 0x000fe20000000800 */
[----:B------:R-:W-:-:S02]  /*a620*/  ULOP3.LUT UR23, URZ, UR18, URZ, 0x33, !UPT ;  /* 0x000000123f177292 */ /* 0x000fc4000f8e333f */
[----:B------:R-:W-:Y:S02]  /*a630*/  USHF.R.U64 UR18, UR12, UR17, UR10 ;  /* 0x000000110c127299 */ /* 0x000fe4000800120a */
[----:B------:R-:W-:Y:S01]  /*a640*/  USHF.R.U32.HI UR10, URZ, UR17, UR10 ;  /* 0x000000113f0a7299 */ /* 0x000fe2000801160a */
[----:B------:R-:W-:Y:S01]  /*a650*/  UMOV UR20, 0x1 ;  /* 0x0000000100147882 */ /* 0x000fe20000000000 */
[----:B------:R-:W-:Y:S02]  /*a660*/  UIADD3 UR14, -UR14, URZ, URZ ;  /* 0x0000003f0e0e7290 */ /* 0x000fe4000fffe13f */
[----:B------:R-:W-:Y:S02]  /*a670*/  USHF.L.U32 UR13, UR20, UR22, URZ ;  /* 0x00000016140d7299 */ /* 0x000fe4000800063f */
[----:B------:R-:W-:Y:S01]  /*a680*/  USHF.R.U64 UR20, UR18, UR22, UR10 ;  /* 0x0000001612147299 */ /* 0x000fe2000800120a */
[----:B------:R-:W-:Y:S01]  /*a690*/  ULDC UR15, c[0x0][0x144] ;  /* 0x00005100000f7ab9 */ /* 0x000fe20000000800 */
[----:B------:R-:W-:Y:S01]  /*a6a0*/  ULDC UR8, c[0x0][0x600] ;  /* 0x0001800000087ab9 */ /* 0x000fe20000000800 */
[----:B------:R-:W-:-:S02]  /*a6b0*/  UIADD3 UR21, -UR16, URZ, URZ ;  /* 0x0000003f10157290 */ /* 0x000fc4000fffe13f */
[----:B------:R-:W-:Y:S02]  /*a6c0*/  USHF.R.U32.HI UR17, URZ, UR22, UR10 ;  /* 0x000000163f117299 */ /* 0x000fe4000801160a */
[----:B------:R-:W-:Y:S02]  /*a6d0*/  UIADD3 UR9, UR8, -0x1, URZ ;  /* 0xffffffff08097890 */ /* 0x000fe4000fffe03f */
        /* <DEDUP_REMOVED lines=16> */
.L_x_288:
[----:B------:R-:W-:Y:S01]  /*a7e0*/  UISETP.NE.AND UP0, UPT, UR40, URZ, UPT ;  /* 0x0000003f2800728c */ /* 0x000fe2000bf05270 */
[----:B------:R-:W-:Y:S01]  /*a7f0*/  IMAD.MOV.U32 R0, RZ, RZ, 0x1 ;  /* 0x00000001ff007424 */ /* 0x000fe200078e00ff */
[----:B------:R-:W-:Y:S01]  /*a800*/  USHF.R.U64 UR4, UR16, UR24, UR17 ;  /* 0x0000001810047299 */ /* 0x000fe20008001211 */
[----:B------:R-:W-:Y:S01]  /*a810*/  IMAD.U32 R19, RZ, RZ, UR6 ;  /* 0x00000006ff137e24 */ /* 0x000fe2000f8e00ff */
[----:B------:R-:W-:Y:S02]  /*a820*/  ULOP3.LUT UR18, UR18, UR23, URZ, 0xc0, !UPT ;  /* 0x0000001712127292 */ /* 0x000fe4000f8ec03f */
[----:B------:R-:W-:Y:S02]  /*a830*/  UIADD3 UR5, -UR4, URZ, URZ ;  /* 0x0000003f04057290 */ /* 0x000fe4000fffe13f */
[----:B------:R-:W-:Y:S02]  /*a840*/  ULOP3.LUT UR9, UR12, UR9, URZ, 0xc0, !UPT ;  /* 0x000000090c097292 */ /* 0x000fe4000f8ec03f */
[----:B------:R-:W-:-:S02]  /*a850*/  UIMAD UR4, UR13, UR4, UR18 ;  /* 0x000000040d0472a4 */ /* 0x000fc4000f8e0212 */
[----:B------:R-:W-:Y:S02]  /*a860*/  @UP0 UIMAD UR22, UR26, UR21, UR19 ;  /* 0x000000151a1602a4 */ /* 0x000fe4000f8e0213 */
[----:B------:R-:W-:Y:S01]  /*a870*/  UIMAD UR5, UR5, UR25, UR20 ;  /* 0x00000019050572a4 */ /* 0x000fe2000f8e0214 */
[----:B------:R-:W-:Y:S02]  /*a880*/  ULDC UR7, c[0x0][0x610] ;  /* 0x0001840000077ab9 */ /* 0x000fe40000000800 */
[----:B------:R-:W-:Y:S02]  /*a890*/  UIMAD UR4, UR4, UR7, UR22 ;  /* 0x00000007040472a4 */ /* 0x000fe4000f8e0216 */
[----:B------:R-:W-:-:S04]  /*a8a0*/  UIMAD UR5, UR5, UR8, UR9 ;  /* 0x00000008050572a4 */ /* 0x000fc8000f8e0209 */
[----:B------:R-:W-:Y:S02]  /*a8b0*/  USEL UR7, UR5, UR4, !UP0 ;  /* 0x0000000405077287 */ /* 0x000fe4000c000000 */
[----:B------:R-:W-:-:S04]  /*a8c0*/  USEL UR4, UR4, UR5, !UP0 ;  /* 0x0000000504047287 */ /* 0x000fc8000c000000 */
[----:B------:R-:W-:Y:S02]  /*a8d0*/  IMAD.U32 R2, RZ, RZ, UR7 ;  /* 0x00000007ff027e24 */ /* 0x000fe4000f8e00ff */
[----:B------:R-:W-:-:S07]  /*a8e0*/  IMAD.U32 R18, RZ, RZ, UR4 ;  /* 0x00000004ff127e24 */ /* 0x000fce000f8e00ff */
.L_x_286:
[----:B------:R-:W-:Y:S02]  /*a8f0*/  LOP3.LUT P0, RZ, R0, 0xff, RZ, 0xc0, !PT ;  /* 0x000000ff00ff7812 */ /* 0x000fe4000780c0ff */
[----:B------:R-:W-:-:S11]  /*a900*/  LOP3.LUT R166, R166, 0x1, RZ, 0x3c, !PT ;  /* 0x00000001a6a67812 */ /* 0x000fd600078e3cff */
[----:B------:R-:W-:Y:S05]  /*a910*/  @P0 BRA `(.L_x_289) ;  /* 0xffffff6800f80947 */ /* 0x000fea000383ffff */
[----:B------:R-:W-:Y:S05]  /*a920*/  EXIT ;  /* 0x000000000000794d */ /* 0x000fea0003800000 */
.L_x_12:
[----:B------:R-:W-:-:S08]  /*a930*/  ISETP.NE.AND P0, PT, RZ, UR8, PT ;  /* 0x00000008ff007c0c */ /* 0x000fd0000bf05270 */
[----:B-----5:R-:W0:-:S00]  /*a940*/  USETMAXREG.DEALLOC.CTAPOOL 0x28 ;  /* 0x00000028000079c8 */ /* 0x020e0000080e0500 */
[----:B------:R-:W-:Y:S05]  /*a950*/  @P0 EXIT ;  /* 0x000000000000094d */ /* 0x000fea0003800000 */
[----:B0-----:R-:W-:Y:S01]  /*a960*/  LOP3.LUT P0, RZ, R5, 0xff, RZ, 0xc0, !PT ;  /* 0x000000ff05ff7812 */ /* 0x001fe2000780c0ff */
[----:B------:R-:W-:Y:S02]  /*a970*/  IMAD.MOV.U32 R8, RZ, RZ, 0x1 ;  /* 0x00000001ff087424 */ /* 0x000fe400078e00ff */
[----:B------:R-:W-:-:S10]  /*a980*/  IMAD.MOV.U32 R0, RZ, RZ, RZ ;  /* 0x000000ffff007224 */ /* 0x000fd400078e00ff */
[----:B------:R-:W-:Y:S05]  /*a990*/  @!P0 BRA `(.L_x_290) ;  /* 0x0000000c00448947 */ /* 0x000fea0003800000 */
[----:B------:R-:W-:Y:S01]  /*a9a0*/  LOP3.LUT P0, RZ, R4, 0x1f, RZ, 0xc0, !PT ;  /* 0x0000001f04ff7812 */ /* 0x000fe2000780c0ff */
[----:B------:R-:W-:Y:S01]  /*a9b0*/  ULDC UR5, c[0x0][0x658] ;  /* 0x0001960000057ab9 */ /* 0x000fe20000000800 */
[----:B------:R-:W-:Y:S01]  /*a9c0*/  UMOV UR6, 0xffffffff ;  /* 0xffffffff00067882 */ /* 0x000fe20000000000 */
[----:B------:R-:W-:Y:S01]  /*a9d0*/  BSSY B0, `(.L_x_290) ;  /* 0x00000cd000007945 */ /* 0x000fe20003800000 */
[----:B------:R-:W-:Y:S01]  /*a9e0*/  USHF.L.U32 UR6, UR6, UR5, URZ ;  /* 0x0000000506067299 */ /* 0x000fe2000800063f */
[C---:B------:R-:W-:Y:S01]  /*a9f0*/  ISETP.NE.AND P3, PT, R3.reuse, RZ, PT ;  /* 0x000000ff0300720c */ /* 0x040fe20003f65270 */
[----:B------:R-:W-:Y:S01]  /*aa00*/  IMAD.MOV.U32 R9, RZ, RZ, 0x1 ;  /* 0x00000001ff097424 */ /* 0x000fe200078e00ff */
[----:B------:R-:W-:Y:S01]  /*aa10*/  ISETP.NE.OR P0, PT, R3, RZ, !P0 ;  /* 0x000000ff0300720c */ /* 0x000fe20004705670 */
[----:B------:R-:W-:Y:S01]  /*aa20*/  IMAD.MOV.U32 R8, RZ, RZ, 0x1 ;  /* 0x00000001ff087424 */ /* 0x000fe200078e00ff */
[----:B------:R-:W-:Y:S01]  /*aa30*/  ULDC UR4, c[0x0][0x600] ;  /* 0x0001800000047ab9 */ /* 0x000fe20000000800 */
[----:B------:R-:W-:Y:S01]  /*aa40*/  IMAD.MOV.U32 R0, RZ, RZ, RZ ;  /* 0x000000ffff007224 */ /* 0x000fe200078e00ff */
[----:B------:R-:W-:Y:S01]  /*aa50*/  UMOV UR7, 0x1 ;  /* 0x0000000100077882 */ /* 0x000fe20000000000 */
[----:B------:R-:W-:-:S02]  /*aa60*/  UIADD3 UR21, UR37, 0x1, URZ ;  /* 0x0000000125157890 */ /* 0x000fc4000fffe03f */
[----:B------:R-:W-:Y:S02]  /*aa70*/  ULOP3.LUT UR13, UR42, 0x2, URZ, 0xfc, !UPT ;  /* 0x000000022a0d7892 */ /* 0x000fe4000f8efc3f */
[----:B------:R-:W-:Y:S02]  /*aa80*/  UIADD3 UR4, UR4, -0x1, URZ ;  /* 0xffffffff04047890 */ /* 0x000fe4000fffe03f */
[----:B------:R-:W-:Y:S02]  /*aa90*/  USHF.L.U32 UR5, UR7, UR5, URZ ;  /* 0x0000000507057299 */ /* 0x000fe4000800063f */
[----:B------:R-:W-:Y:S01]  /*aaa0*/  ULOP3.LUT UR6, URZ, UR6, URZ, 0x33, !UPT ;  /* 0x000000063f067292 */ /* 0x000fe2000f8e333f */
[----:B------:R-:W-:-:S11]  /*aab0*/  ULDC.64 UR30, c[0x0][0x198] ;  /* 0x00006600001e7ab9 */ /* 0x000fd60000000a00 */
.L_x_302:
[----:B------:R-:W-:-:S03]  /*aac0*/  UMOV UR7, 0xffffffff ;  /* 0xffffffff00077882 */ /* 0x000fc60000000000 */
[----:B------:R-:W-:Y:S05]  /*aad0*/  BRA.DIV UR7, `(.L_x_291) ;  /* 0x0000000e07c47947 */ /* 0x000fea000b800000 */
[----:B------:R-:W-:-:S13]  /*aae0*/  ELECT P6, URZ, PT ;  /* 0x00000000003f782f */ /* 0x000fda00038c0000 */
.L_x_313:
[----:B------:R-:W0:Y:S01]  /*aaf0*/  LDC R3, c[0x0][0x28c] ;  /* 0x0000a300ff037b82 */ /* 0x000e220000000800 */
[----:B------:R-:W-:Y:S01]  /*ab00*/  BSSY B1, `(.L_x_292) ;  /* 0x0000044000017945 */ /* 0x000fe20003800000 */
[----:B0-----:R-:W-:-:S13]  /*ab10*/  ISETP.LT.OR P6, PT, R3, 0x1, !P6 ;  /* 0x000000010300780c */ /* 0x001fda00077c1670 */
[----:B------:R-:W-:Y:S05]  /*ab20*/  @P6 BRA `(.L_x_293) ;  /* 0x0000000400046947 */ /* 0x000fea0003800000 */
[----:B------:R-:W-:Y:S02]  /*ab30*/  IMAD.SHL.U32 R6, R2, 0x100, RZ ;  /* 0x0000010002067824 */ /* 0x000fe400078e00ff */
[----:B------:R-:W-:Y:S02]  /*ab40*/  IMAD.SHL.U32 R18, R18, 0x40, RZ ;  /* 0x0000004012127824 */ /* 0x000fe400078e00ff */
[----:B------:R-:W-:Y:S02]  /*ab50*/  IMAD.MOV.U32 R11, RZ, RZ, RZ ;  /* 0x000000ffff0b7224 */ /* 0x000fe400078e00ff */
[----:B------:R-:W-:Y:S02]  /*ab60*/  IMAD.U32 R12, RZ, RZ, UR21 ;  /* 0x00000015ff0c7e24 */ /* 0x000fe4000f8e00ff */
[----:B------:R-:W-:Y:S02]  /*ab70*/  IMAD.MOV.U32 R2, RZ, RZ, R8 ;  /* 0x000000ffff027224 */ /* 0x000fe400078e0008 */
[----:B------:R-:W-:-:S07]  /*ab80*/  IMAD.MOV.U32 R3, RZ, RZ, R0 ;  /* 0x000000ffff037224 */ /* 0x000fce00078e0000 */
.L_x_297:
[----:B------:R-:W0:Y:S01]  /*ab90*/  S2R R5, SR_CgaCtaId ;  /* 0x0000000000057919 */ /* 0x000e220000008800 */
[----:B------:R-:W-:-:S04]  /*aba0*/  MOV R4, 0x400 ;  /* 0x0000040000047802 */ /* 0x000fc80000000f00 */
[----:B0-----:R-:W-:Y:S02]  /*abb0*/  LEA R10, R5, R4, 0x18 ;  /* 0x00000004050a7211 */ /* 0x001fe400078ec0ff */
[----:B------:R-:W-:Y:S01]  /*abc0*/  SHF.L.U32 R4, R2, 0x1f, RZ ;  /* 0x0000001f02047819 */ /* 0x000fe200000006ff */
[----:B------:R-:W0:Y:S02]  /*abd0*/  @!P3 LDC R5, c[0x0][0x500] ;  /* 0x00014000ff05bb82 */ /* 0x000e240000000800 */
[----:B------:R-:W-:-:S04]  /*abe0*/  IMAD R7, R3, 0x8, R10 ;  /* 0x0000000803077824 */ /* 0x000fc800078e020a */
[----:B------:R-:W1:Y:S02]  /*abf0*/  SYNCS.PHASECHK.TRANS64.TRYWAIT P1, [R7+URZ+0x10], R4 ;  /* 0x00001004070075a7 */ /* 0x000e64000802017f */
[----:B-1----:R-:W-:Y:S05]  /*ac00*/  @!P1 BRA `(.L_x_294) ;  /* 0x0000000c00989947 */ /* 0x002fea0003800000 */
.L_x_314:
[----:B------:R-:W-:Y:S01]  /*ac10*/  UPRMT UR7, UR13, 0x9910, URZ ;  /* 0x000099100d077896 */ /* 0x000fe2000800003f */
[----:B0-----:R0:W-:Y:S03]  /*ac20*/  @!P3 SYNCS.ARRIVE.TRANS64 RZ, [R7+URZ], R5 ;  /* 0x0000000507ffb9a7 */ /* 0x0011e6000800003f */
[----:B------:R-:W-:-:S06]  /*ac30*/  UISETP.NE.AND UP0, UPT, UR7, 0x2, UPT ;  /* 0x000000020700788c */ /* 0x000fcc000bf05270 */
[----:B------:R-:W-:-:S13]  /*ac40*/  PLOP3.LUT P1, PT, PT, PT, UP0, 0x80, 0x0 ;  /* 0x000000000000781c */ /* 0x000fda0003f2f008 */
[----:B0-----:R-:W-:Y:S05]  /*ac50*/  @P1 BRA `(.L_x_295) ;  /* 0x0000000000041947 */ /* 0x001fea0003800000 */
[----:B------:R-:W-:Y:S01]  /*ac60*/  BPT.TRAP 0x1 ;  /* 0x000000040000795c */ /* 0x000fe20000300000 */
.L_x_295:
[----:B------:R-:W-:Y:S05]  /*ac70*/  @P0 BRA `(.L_x_296) ;  /* 0x0000000000040947 */ /* 0x000fea0003800000 */
[----:B------:R-:W-:Y:S01]  /*ac80*/  BPT.TRAP 0x1 ;  /* 0x000000040000795c */ /* 0x000fe20000300000 */
.L_x_296:
[--C-:B-1----:R-:W-:Y:S01]  /*ac90*/  IMAD R4, R3, 0x4000, R10.reuse ;  /* 0x0000400003047824 */ /* 0x102fe200078e020a */
[----:B------:R-:W-:Y:S01]  /*aca0*/  R2UR UR34, R11 ;  /* 0x000000000b2272ca */ /* 0x000fe200000e0000 */
[----:B------:R-:W-:Y:S01]  /*acb0*/  IMAD R10, R3, 0x10000, R10 ;  /* 0x00010000030a7824 */ /* 0x000fe200078e020a */
[----:B------:R-:W-:Y:S01]  /*acc0*/  R2UR UR33, R7 ;  /* 0x00000000072172ca */ /* 0x000fe200000e0000 */
[----:B------:R-:W-:Y:S01]  /*acd0*/  VIADD R12, R12, 0xffffffff ;  /* 0xffffffff0c0c7836 */ /* 0x000fe20000000000 */
[----:B------:R-:W-:Y:S01]  /*ace0*/  R2UR UR24, R4 ;  /* 0x00000000041872ca */ /* 0x000fe200000e0000 */
[----:B------:R-:W-:Y:S01]  /*acf0*/  UIADD3 UR14, UP0, UR30, 0xf0, URZ ;  /* 0x000000f01e0e7890 */ /* 0x000fe2000ff1e03f */
[----:B------:R-:W-:Y:S01]  /*ad00*/  R2UR UR8, R10 ;  /* 0x000000000a0872ca */ /* 0x000fe200000e0000 */
[----:B------:R-:W-:Y:S01]  /*ad10*/  UIADD3 UR44, UP1, UR30, 0x1f0, URZ ;  /* 0x000001f01e2c7890 */ /* 0x000fe2000ff3e03f */
[----:B------:R-:W-:Y:S01]  /*ad20*/  R2UR UR36, R19 ;  /* 0x00000000132472ca */ /* 0x000fe200000e0000 */
[----:B------:R-:W-:Y:S01]  /*ad30*/  UIADD3.X UR15, URZ, UR31, URZ, UP0, !UPT ;  /* 0x0000001f3f0f7290 */ /* 0x000fe200087fe43f */
[----:B------:R-:W-:Y:S01]  /*ad40*/  R2UR UR35, R18 ;  /* 0x00000000122372ca */ /* 0x000fe200000e0000 */
[----:B------:R-:W-:Y:S01]  /*ad50*/  UIADD3.X UR45, URZ, UR31, URZ, UP1, !UPT ;  /* 0x0000001f3f2d7290 */ /* 0x000fe20008ffe43f */
[----:B------:R-:W-:Y:S01]  /*ad60*/  R2UR UR19, R6 ;  /* 0x00000000061372ca */ /* 0x000fe200000e0000 */
[----:B------:R-:W-:Y:S01]  /*ad70*/  UIADD3 UR26, UR34, 0x40, URZ ;  /* 0x00000040221a7890 */ /* 0x000fe2000fffe03f */
[----:B------:R-:W-:Y:S01]  /*ad80*/  ISETP.GT.AND P2, PT, R12, 0x1, PT ;  /* 0x000000010c00780c */ /* 0x000fe20003f44270 */
[----:B------:R-:W-:Y:S01]  /*ad90*/  VIADD R3, R3, 0x1 ;  /* 0x0000000103037836 */ /* 0x000fe20000000000 */
[----:B------:R-:W-:Y:S01]  /*ada0*/  UMOV UR22, 0x0 ;  /* 0x0000000000167882 */ /* 0x000fe20000000000 */
[----:B------:R-:W-:Y:S01]  /*adb0*/  UIADD3 UR32, UR24, 0x100, URZ ;  /* 0x0000010018207890 */ /* 0x000fe2000fffe03f */
[----:B------:R-:W-:Y:S01]  /*adc0*/  VIADD R11, R11, 0x80 ;  /* 0x000000800b0b7836 */ /* 0x000fe20000000000 */
[----:B------:R-:W-:Y:S01]  /*add0*/  UIADD3 UR24, UR24, 0x2100, URZ ;  /* 0x0000210018187890 */ /* 0x000fe2000fffe03f */
[----:B------:R-:W-:Y:S01]  /*ade0*/  ISETP.NE.AND P1, PT, R3, 0x2, PT ;  /* 0x000000020300780c */ /* 0x000fe20003f25270 */
[----:B------:R-:W-:-:S02]  /*adf0*/  UIADD3 UR16, UR8, 0x8100, URZ ;  /* 0x0000810008107890 */ /* 0x000fc4000fffe03f */
[----:B------:R-:W-:Y:S01]  /*ae00*/  UIADD3 UR8, UR8, 0x10100, URZ ;  /* 0x0001010008087890 */ /* 0x000fe2000fffe03f */
[----:B------:R-:W-:Y:S01]  /*ae10*/  SEL R5, RZ, 0x1, P1 ;  /* 0x00000001ff057807 */ /* 0x000fe20000800000 */
[----:B------:R-:W-:Y:S01]  /*ae20*/  UMOV UR23, 0x10000000 ;  /* 0x1000000000177882 */ /* 0x000fe20000000000 */
[----:B------:R-:W-:Y:S01]  /*ae30*/  UMOV UR25, UR33 ;  /* 0x0000002100197c82 */ /* 0x000fe20008000000 */
[----:B------:R-:W-:Y:S01]  /*ae40*/  UMOV UR28, UR36 ;  /* 0x00000024001c7c82 */ /* 0x000fe20008000000 */
[----:B------:R-:W-:Y:S01]  /*ae50*/  UMOV UR27, UR35 ;  /* 0x00000023001b7c82 */ /* 0x000fe20008000000 */
[----:B------:R-:W-:Y:S01]  /*ae60*/  UMOV UR17, UR33 ;  /* 0x0000002100117c82 */ /* 0x000fe20008000000 */
[----:B------:R-:W-:Y:S01]  /*ae70*/  UMOV UR18, UR34 ;  /* 0x0000002200127c82 */ /* 0x000fe20008000000 */
[----:B------:R-:W-:Y:S01]  /*ae80*/  UMOV UR20, UR36 ;  /* 0x0000002400147c82 */ /* 0x000fe20008000000 */
[----:B------:R0:W-:Y:S01]  /*ae90*/  UTMALDG.3D [UR32], [UR14], desc[UR22] ;  /* 0x000016200e0075b4 */ /* 0x0001e20008011000 */
[----:B------:R-:W-:Y:S01]  /*aea0*/  UMOV UR9, UR33 ;  /* 0x0000002100097c82 */ /* 0x000fe20008000000 */
[----:B------:R-:W-:Y:S01]  /*aeb0*/  UMOV UR11, UR19 ;  /* 0x00000013000b7c82 */ /* 0x000fe20008000000 */
[----:B------:R-:W-:Y:S01]  /*aec0*/  UMOV UR12, UR36 ;  /* 0x00000024000c7c82 */ /* 0x000fe20008000000 */
[----:B------:R-:W-:Y:S01]  /*aed0*/  UMOV UR10, UR26 ;  /* 0x0000001a000a7c82 */ /* 0x000fe20008000000 */
[----:B------:R-:W-:-:S02]  /*aee0*/  LOP3.LUT R2, R2, R5, RZ, 0x3c, !PT ;  /* 0x0000000502027212 */ /* 0x000fc400078e3cff */
[----:B------:R-:W-:Y:S01]  /*aef0*/  SEL R3, R3, RZ, P1 ;  /* 0x000000ff03037207 */ /* 0x000fe20000800000 */
[----:B------:R0:W-:Y:S01]  /*af00*/  UTMALDG.3D [UR24], [UR14], desc[UR22] ;  /* 0x000016180e0075b4 */ /* 0x0001e20008011000 */
[----:B------:R0:W-:Y:S01]  /*af10*/  UTMALDG.3D [UR16], [UR44], desc[UR22] ;  /* 0x000016102c0075b4 */ /* 0x0001e20008011000 */
[----:B------:R0:W-:Y:S02]  /*af20*/  UTMALDG.3D [UR8], [UR44], desc[UR22] ;  /* 0x000016082c0075b4 */ /* 0x0001e40008011000 */
[----:B0-----:R-:W-:Y:S05]  /*af30*/  @P2 BRA `(.L_x_297) ;  /* 0xfffffffc00142947 */ /* 0x001fea000383ffff */
.L_x_293:
[----:B------:R-:W-:Y:S05]  /*af40*/  BSYNC B1 ;  /* 0x0000000000017941 */ /* 0x000fea0003800000 */
.L_x_292:
[----:B------:R-:W-:Y:S01]  /*af50*/  LOP3.LUT P4, RZ, R9, 0xff, RZ, 0xc0, !PT ;  /* 0x000000ff09ff7812 */ /* 0x000fe2000788c0ff */
[----:B------:R-:W-:Y:S01]  /*af60*/  VIADD R0, R0, UR37 ;  /* 0x0000002500007c36 */ /* 0x000fe20008000000 */
[----:B------:R-:W-:Y:S01]  /*af70*/  ULDC.64 UR8, c[0x0][0x650] ;  /* 0x0001940000087ab9 */ /* 0x000fe20000000a00 */
[----:B------:R-:W-:Y:S01]  /*af80*/  BSSY B1, `(.L_x_298) ;  /* 0x000006f000017945 */ /* 0x000fe20003800000 */
[----:B------:R-:W-:Y:S01]  /*af90*/  IMAD.MOV.U32 R18, RZ, RZ, -0x1 ;  /* 0xffffffffff127424 */ /* 0x000fe200078e00ff */
[----:B------:R-:W-:Y:S01]  /*afa0*/  PRMT R9, RZ, 0x7610, R9 ;  /* 0x00007610ff097816 */ /* 0x000fe20000000009 */
[----:B------:R-:W-:Y:S01]  /*afb0*/  IMAD.MOV.U32 R19, RZ, RZ, -0x1 ;  /* 0xffffffffff137424 */ /* 0x000fe200078e00ff */
[C---:B------:R-:W-:Y:S02]  /*afc0*/  ISETP.GT.U32.AND P1, PT, R0.reuse, 0x1, PT ;  /* 0x000000010000780c */ /* 0x040fe40003f24070 */
[----:B------:R-:W-:Y:S02]  /*afd0*/  SHF.R.U32.HI R2, RZ, 0x1, R0 ;  /* 0x00000001ff027819 */ /* 0x000fe40000011600 */
[----:B------:R-:W-:-:S02]  /*afe0*/  LOP3.LUT R0, R0, 0x1, RZ, 0xc0, !PT ;  /* 0x0000000100007812 */ /* 0x000fc400078ec0ff */
[----:B------:R-:W0:Y:S01]  /*aff0*/  @P4 S2R R4, SR_CgaCtaId ;  /* 0x0000000000044919 */ /* 0x000e220000008800 */
[----:B------:R-:W-:Y:S02]  /*b000*/  @P4 MOV R3, 0x400 ;  /* 0x0000040000034802 */ /* 0x000fe40000000f00 */
[----:B------:R-:W-:-:S04]  /*b010*/  LOP3.LUT R2, R2, 0x1, RZ, 0xc0, !PT ;  /* 0x0000000102027812 */ /* 0x000fc800078ec0ff */
[----:B------:R-:W-:Y:S02]  /*b020*/  ISETP.NE.U32.AND P2, PT, R2, 0x1, PT ;  /* 0x000000010200780c */ /* 0x000fe40003f45070 */
[----:B0-----:R-:W-:Y:S01]  /*b030*/  @P4 LEA R3, R4, R3, 0x18 ;  /* 0x0000000304034211 */ /* 0x001fe200078ec0ff */
[----:B------:R-:W-:-:S03]  /*b040*/  IMAD.U32 R4, RZ, RZ, UR37 ;  /* 0x00000025ff047e24 */ /* 0x000fc6000f8e00ff */
[----:B------:R0:W-:Y:S01]  /*b050*/  @P4 SYNCS.ARRIVE.TRANS64.A1T0 RZ, [R3+URZ+0x58], RZ ;  /* 0x000058ff03ff49a7 */ /* 0x0001e2000810003f */
[----:B------:R-:W-:Y:S02]  /*b060*/  IADD3 R16, P4, R16, UR38, RZ ;  /* 0x0000002610107c10 */ /* 0x000fe4000ff9e0ff */
[----:B------:R-:W-:Y:S02]  /*b070*/  ISETP.LT.U32.AND P1, PT, R4, 0x2, P1 ;  /* 0x000000020400780c */ /* 0x000fe40000f21070 */
[----:B------:R-:W-:Y:S02]  /*b080*/  IADD3.X R17, R17, UR41, RZ, P4, !PT ;  /* 0x0000002911117c10 */ /* 0x000fe4000a7fe4ff */
[----:B------:R-:W-:Y:S02]  /*b090*/  ISETP.GE.U32.AND P4, PT, R16, UR8, PT ;  /* 0x0000000810007c0c */ /* 0x000fe4000bf86070 */
[----:B0-----:R-:W-:Y:S02]  /*b0a0*/  SEL R3, RZ, 0x1, !P1 ;  /* 0x00000001ff037807 */ /* 0x001fe40004800000 */
[----:B------:R-:W-:-:S02]  /*b0b0*/  ISETP.GE.U32.AND.EX P1, PT, R17, UR9, PT, P4 ;  /* 0x0000000911007c0c */ /* 0x000fc4000bf26140 */
[----:B------:R-:W-:-:S04]  /*b0c0*/  ISETP.GT.U32.AND P2, PT, R4, 0x1, !P2 ;  /* 0x000000010400780c */ /* 0x000fc80005744070 */
[----:B------:R-:W-:-:S04]  /*b0d0*/  SEL R2, RZ, 0x1, !P2 ;  /* 0x00000001ff027807 */ /* 0x000fc80005000000 */
[--C-:B------:R-:W-:Y:S01]  /*b0e0*/  LOP3.LUT R8, R2, R8, R3.reuse, 0x96, !PT ;  /* 0x0000000802087212 */ /* 0x100fe200078e9603 */
[----:B------:R-:W-:Y:S01]  /*b0f0*/  IMAD.MOV.U32 R2, RZ, RZ, -0x1 ;  /* 0xffffffffff027424 */ /* 0x000fe200078e00ff */
[----:B------:R-:W-:Y:S01]  /*b100*/  PRMT R3, RZ, 0x7610, R3 ;  /* 0x00007610ff037816 */ /* 0x000fe20000000003 */
[----:B------:R-:W-:Y:S06]  /*b110*/  @P1 BRA `(.L_x_299) ;  /* 0x0000000400541947 */ /* 0x000fec0003800000 */
[----:B------:R-:W0:Y:S01]  /*b120*/  S2UR UR7, SR_CTAID.X ;  /* 0x00000000000779c3 */ /* 0x000e220000002500 */
[----:B------:R-:W-:Y:S01]  /*b130*/  ULDC.64 UR8, c[0x0][0x628] ;  /* 0x00018a0000087ab9 */ /* 0x000fe20000000a00 */
[----:B------:R-:W-:Y:S01]  /*b140*/  ULDC UR10, c[0x0][0x150] ;  /* 0x00005400000a7ab9 */ /* 0x000fe20000000800 */
[----:B------:R-:W-:Y:S01]  /*b150*/  ISETP.NE.U32.AND P1, PT, RZ, UR8, PT ;  /* 0x00000008ff007c0c */ /* 0x000fe2000bf25070 */
[----:B------:R-:W-:Y:S01]  /*b160*/  ULDC UR11, c[0x0][0x630] ;  /* 0x00018c00000b7ab9 */ /* 0x000fe20000000800 */
[----:B------:R-:W-:Y:S01]  /*b170*/  ULDC UR14, c[0x0][0x154] ;  /* 0x00005500000e7ab9 */ /* 0x000fe20000000800 */
[----:B------:R-:W-:Y:S01]  /*b180*/  IMAD.MOV.U32 R2, RZ, RZ, R16 ;  /* 0x000000ffff027224 */ /* 0x000fe200078e0010 */
[----:B------:R-:W-:Y:S01]  /*b190*/  ISETP.NE.AND.EX P1, PT, RZ, UR9, PT, P1 ;  /* 0x00000009ff007c0c */ /* 0x000fe2000bf25310 */
[----:B------:R-:W1:Y:S01]  /*b1a0*/  S2UR UR12, SR_CTAID.Y ;  /* 0x00000000000c79c3 */ /* 0x000e620000002600 */
[----:B0-----:R-:W-:-:S05]  /*b1b0*/  I2FP.F32.U32 R3, UR7 ;  /* 0x0000000700037c45 */ /* 0x001fca0008201000 */
[----:B------:R-:W-:Y:S01]  /*b1c0*/  FMUL R10, R3, UR10 ;  /* 0x0000000a030a7c20 */ /* 0x000fe20008400000 */
[----:B------:R-:W-:-:S05]  /*b1d0*/  IMAD.MOV.U32 R3, RZ, RZ, R17 ;  /* 0x000000ffff037224 */ /* 0x000fca00078e0011 */
[----:B------:R-:W-:Y:S05]  /*b1e0*/  @!P1 BRA `(.L_x_300) ;  /* 0x0000000000289947 */ /* 0x000fea0003800000 */
[----:B------:R-:W-:Y:S02]  /*b1f0*/  ULDC UR10, c[0x0][0x634] ;  /* 0x00018d00000a7ab9 */ /* 0x000fe40000000800 */
[----:B------:R-:W-:-:S05]  /*b200*/  IADD3 R7, P1, R16, UR10, RZ ;  /* 0x0000000a10077c10 */ /* 0x000fca000ff3e0ff */
[----:B------:R-:W-:-:S04]  /*b210*/  IMAD.X R11, RZ, RZ, R17, P1 ;  /* 0x000000ffff0b7224 */ /* 0x000fc800008e0611 */
[----:B------:R-:W-:-:S04]  /*b220*/  IMAD.WIDE.U32 R4, R11, UR8, RZ ;  /* 0x000000080b047c25 */ /* 0x000fc8000f8e00ff */
[----:B------:R-:W-:-:S04]  /*b230*/  IMAD.WIDE.U32 R4, P1, R7, UR9, R4 ;  /* 0x0000000907047c25 */ /* 0x000fc8000f820004 */
[----:B------:R-:W-:-:S04]  /*b240*/  IMAD.WIDE.U32 R6, R7, UR8, RZ ;  /* 0x0000000807067c25 */ /* 0x000fc8000f8e00ff */
[----:B------:R-:W-:Y:S01]  /*b250*/  IMAD.X R3, RZ, RZ, RZ, P1 ;  /* 0x000000ffff037224 */ /* 0x000fe200008e06ff */
[----:B------:R-:W-:Y:S01]  /*b260*/  IADD3 RZ, P1, R7, R4, RZ ;  /* 0x0000000407ff7210 */ /* 0x000fe20007f3e0ff */
[----:B------:R-:W-:-:S04]  /*b270*/  IMAD.MOV.U32 R2, RZ, RZ, R5 ;  /* 0x000000ffff027224 */ /* 0x000fc800078e0005 */
[----:B------:R-:W-:-:S08]  /*b280*/  IMAD.WIDE.U32.X R2, R11, UR9, R2, P1 ;  /* 0x000000090b027c25 */ /* 0x000fd000088e0402 */
.L_x_300:
[--C-:B------:R-:W-:Y:S01]  /*b290*/  SHF.R.U64 R19, R2, UR11, R3.reuse ;  /* 0x0000000b02137c19 */ /* 0x100fe20008001203 */
[----:B------:R-:W0:Y:S01]  /*b2a0*/  F2I.U32.TRUNC.NTZ R10, R10 ;  /* 0x0000000a000a7305 */ /* 0x000e22000020f000 */
[----:B------:R-:W-:Y:S01]  /*b2b0*/  SHF.R.U32.HI R2, RZ, UR11, R3 ;  /* 0x0000000bff027c19 */ /* 0x000fe20008011603 */
[----:B------:R-:W-:Y:S01]  /*b2c0*/  ULDC.64 UR8, c[0x0][0x620] ;  /* 0x0001880000087ab9 */ /* 0x000fe20000000a00 */
[----:B------:R-:W-:Y:S01]  /*b2d0*/  IADD3 R5, P1, RZ, -R19, RZ ;  /* 0x80000013ff057210 */ /* 0x000fe20007f3e0ff */
[----:B------:R-:W2:Y:S01]  /*b2e0*/  LDC R15, c[0x0][0x610] ;  /* 0x00018400ff0f7b82 */ /* 0x000ea20000000800 */
[----:B-1----:R-:W-:Y:S01]  /*b2f0*/  I2FP.F32.U32 R4, UR12 ;  /* 0x0000000c00047c45 */ /* 0x002fe20008201000 */
[----:B------:R-:W-:Y:S01]  /*b300*/  ULDC UR11, c[0x0][0x658] ;  /* 0x00019600000b7ab9 */ /* 0x000fe20000000800 */
[----:B------:R-:W-:Y:S01]  /*b310*/  ULDC UR16, c[0x0][0x648] ;  /* 0x0001920000107ab9 */ /* 0x000fe20000000800 */
[----:B------:R-:W-:Y:S02]  /*b320*/  IMAD.X R2, RZ, RZ, ~R2, P1 ;  /* 0x000000ffff027224 */ /* 0x000fe400008e0e02 */
[----:B------:R-:W-:Y:S01]  /*b330*/  FMUL R6, R4, UR14 ;  /* 0x0000000e04067c20 */ /* 0x000fe20008400000 */
[----:B------:R-:W-:Y:S01]  /*b340*/  ULDC.64 UR14, c[0x0][0x640] ;  /* 0x00019000000e7ab9 */ /* 0x000fe20000000a00 */
[----:B------:R-:W-:Y:S01]  /*b350*/  IMAD R4, R2, UR8, RZ ;  /* 0x0000000802047c24 */ /* 0x000fe2000f8e02ff */
[----:B------:R-:W-:Y:S01]  /*b360*/  ISETP.NE.U32.AND P1, PT, RZ, UR14, PT ;  /* 0x0000000eff007c0c */ /* 0x000fe2000bf25070 */
[C---:B------:R-:W-:Y:S01]  /*b370*/  IMAD.WIDE.U32 R2, R5.reuse, UR8, R16 ;  /* 0x0000000805027c25 */ /* 0x040fe2000f8e0010 */
[----:B0-----:R-:W-:Y:S01]  /*b380*/  R2UR UR8, R10 ;  /* 0x000000000a0872ca */ /* 0x001fe200000e0000 */
[----:B------:R-:W0:Y:S01]  /*b390*/  F2I.U32.TRUNC.NTZ R6, R6 ;  /* 0x0000000600067305 */ /* 0x000e22000020f000 */
[----:B------:R-:W-:Y:S01]  /*b3a0*/  ISETP.NE.AND.EX P1, PT, RZ, UR15, PT, P1 ;  /* 0x0000000fff007c0c */ /* 0x000fe2000bf25310 */
[----:B------:R-:W-:Y:S01]  /*b3b0*/  IMAD R5, R5, UR9, R4 ;  /* 0x0000000905057c24 */ /* 0x000fe2000f8e0204 */
[----:B------:R-:W-:-:S03]  /*b3c0*/  ULDC UR9, c[0x0][0x618] ;  /* 0x0001860000097ab9 */ /* 0x000fc60000000800 */
[----:B------:R-:W-:-:S05]  /*b3d0*/  IMAD.IADD R3, R3, 0x1, R5 ;  /* 0x0000000103037824 */ /* 0x000fca00078e0205 */
[--C-:B------:R-:W-:Y:S02]  /*b3e0*/  SHF.R.U64 R10, R2, UR9, R3.reuse ;  /* 0x00000009020a7c19 */ /* 0x100fe40008001203 */
[----:B------:R-:W-:Y:S01]  /*b3f0*/  SHF.R.U32.HI R3, RZ, UR9, R3 ;  /* 0x00000009ff037c19 */ /* 0x000fe20008011603 */
[----:B------:R-:W-:Y:S01]  /*b400*/  ULDC UR9, c[0x0][0x608] ;  /* 0x0001820000097ab9 */ /* 0x000fe20000000800 */
[----:B0-----:R-:W-:Y:S02]  /*b410*/  R2UR UR10, R6 ;  /* 0x00000000060a72ca */ /* 0x001fe400000e0000 */
[--C-:B------:R-:W-:Y:S02]  /*b420*/  SHF.R.U64 R12, R10, UR9, R3.reuse ;  /* 0x000000090a0c7c19 */ /* 0x100fe40008001203 */
[----:B------:R-:W-:Y:S01]  /*b430*/  SHF.R.U32.HI R3, RZ, UR9, R3 ;  /* 0x00000009ff037c19 */ /* 0x000fe20008011603 */
[----:B------:R-:W-:-:S03]  /*b440*/  UIADD3 UR9, -UR8, URZ, URZ ;  /* 0x0000003f08097290 */ /* 0x000fc6000fffe13f */
[--C-:B------:R-:W-:Y:S01]  /*b450*/  SHF.R.U64 R13, R12, UR11, R3.reuse ;  /* 0x0000000b0c0d7c19 */ /* 0x100fe20008001203 */
[----:B------:R-:W-:Y:S01]  /*b460*/  ULDC UR8, c[0x0][0x144] ;  /* 0x0000510000087ab9 */ /* 0x000fe20000000800 */
[----:B------:R-:W-:-:S03]  /*b470*/  SHF.R.U32.HI R3, RZ, UR11, R3 ;  /* 0x0000000bff037c19 */ /* 0x000fc60008011603 */
[----:B------:R-:W-:Y:S01]  /*b480*/  IMAD.MOV.U32 R2, RZ, RZ, R13 ;  /* 0x000000ffff027224 */ /* 0x000fe200078e000d */
[----:B------:R-:W-:Y:S06]  /*b490*/  @!P1 BRA `(.L_x_301) ;  /* 0x0000000000289947 */ /* 0x000fec0003800000 */
        /* <DEDUP_REMOVED lines=10> */
.L_x_301:
[----:B------:R-:W-:Y:S01]  /*b540*/  UISETP.NE.AND UP0, UPT, UR40, URZ, UPT ;  /* 0x0000003f2800728c */ /* 0x000fe2000bf05270 */
[----:B------:R-:W-:Y:S01]  /*b550*/  SHF.R.U64 R3, R2, UR16, R3 ;  /* 0x0000001002037c19 */ /* 0x000fe20008001203 */
[----:B------:R-:W-:Y:S01]  /*b560*/  UIADD3 UR10, -UR10, URZ, URZ ;  /* 0x0000003f0a0a7290 */ /* 0x000fe2000fffe13f */
[----:B------:R-:W-:Y:S01]  /*b570*/  LOP3.LUT R2, R12, UR6, RZ, 0xc0, !PT ;  /* 0x000000060c027c12 */ /* 0x000fe2000f8ec0ff */
[----:B------:R-:W-:Y:S01]  /*b580*/  UIMAD UR7, UR8, UR9, UR7 ;  /* 0x00000009080772a4 */ /* 0x000fe2000f8e0207 */
[----:B------:R-:W-:Y:S01]  /*b590*/  LOP3.LUT R5, R10, UR4, RZ, 0xc0, !PT ;  /* 0x000000040a057c12 */ /* 0x000fe2000f8ec0ff */
[----:B------:R-:W-:Y:S01]  /*b5a0*/  IMAD.MOV R4, RZ, RZ, -R3 ;  /* 0x000000ffff047224 */ /* 0x000fe200078e0a03 */
[----:B------:R-:W-:Y:S01]  /*b5b0*/  ULDC UR8, c[0x0][0x148] ;  /* 0x0000520000087ab9 */ /* 0x000fe20000000800 */
[----:B------:R-:W-:Y:S01]  /*b5c0*/  IMAD R18, R3, UR5, R2 ;  /* 0x0000000503127c24 */ /* 0x000fe2000f8e0202 */
[----:B------:R-:W-:Y:S01]  /*b5d0*/  PLOP3.LUT P1, PT, PT, PT, UP0, 0x80, 0x0 ;  /* 0x000000000000781c */ /* 0x000fe20003f2f008 */
[----:B------:R-:W-:Y:S01]  /*b5e0*/  IMAD.MOV.U32 R3, RZ, RZ, 0x1 ;  /* 0x00000001ff037424 */ /* 0x000fe200078e00ff */
[----:B------:R-:W-:-:S03]  /*b5f0*/  @UP0 UIMAD UR7, UR8, UR10, UR12 ;  /* 0x0000000a080702a4 */ /* 0x000fc6000f8e020c */
[----:B------:R-:W-:Y:S02]  /*b600*/  ULDC UR8, c[0x0][0x638] ;  /* 0x00018e0000087ab9 */ /* 0x000fe40000000800 */
[----:B------:R-:W-:Y:S02]  /*b610*/  IMAD R2, R4, UR8, R13 ;  /* 0x0000000804027c24 */ /* 0x000fe4000f8e020d */
[----:B--2---:R-:W-:Y:S01]  /*b620*/  IMAD R18, R18, R15, UR7 ;  /* 0x0000000712127e24 */ /* 0x004fe2000f8e020f */
[----:B------:R-:W-:Y:S02]  /*b630*/  ULDC UR7, c[0x0][0x600] ;  /* 0x0001800000077ab9 */ /* 0x000fe40000000800 */
[----:B------:R-:W-:-:S05]  /*b640*/  IMAD R5, R2, UR7, R5 ;  /* 0x0000000702057c24 */ /* 0x000fca000f8e0205 */
[----:B------:R-:W-:Y:S02]  /*b650*/  SEL R2, R5, R18, !P1 ;  /* 0x0000001205027207 */ /* 0x000fe40004800000 */
[----:B------:R-:W-:-:S07]  /*b660*/  SEL R18, R18, R5, !P1 ;  /* 0x0000000512127207 */ /* 0x000fce0004800000 */
.L_x_299:
[----:B------:R-:W-:Y:S05]  /*b670*/  BSYNC B1 ;  /* 0x0000000000017941 */ /* 0x000fea0003800000 */
.L_x_298:
[----:B------:R-:W-:-:S13]  /*b680*/  LOP3.LUT P1, RZ, R3, 0xff, RZ, 0xc0, !PT ;  /* 0x000000ff03ff7812 */ /* 0x000fda000782c0ff */
[----:B------:R-:W-:Y:S05]  /*b690*/  @P1 BRA `(.L_x_302) ;  /* 0xfffffff400081947 */ /* 0x000fea000383ffff */
[----:B------:R-:W-:Y:S05]  /*b6a0*/  BSYNC B0 ;  /* 0x0000000000007941 */ /* 0x000fea0003800000 */
.L_x_290:
[----:B------:R-:W-:-:S03]  /*b6b0*/  UMOV UR7, 0xffffffff ;  /* 0xffffffff00077882 */ /* 0x000fc60000000000 */
[----:B------:R-:W-:Y:S05]  /*b6c0*/  BRA.DIV UR7, `(.L_x_303) ;  /* 0x0000000207fc7947 */ /* 0x000fea000b800000 */
[----:B------:R-:W-:-:S13]  /*b6d0*/  ELECT P6, URZ, PT ;  /* 0x00000000003f782f */ /* 0x000fda00038c0000 */
.L_x_317:
[----:B------:R-:W-:Y:S04]  /*b6e0*/  BSSY B0, `(.L_x_304) ;  /* 0x000001a000007945 */ /* 0x000fe80003800000 */
[----:B------:R-:W-:Y:S05]  /*b6f0*/  @!P6 BRA `(.L_x_305) ;  /* 0x000000000060e947 */ /* 0x000fea0003800000 */
[----:B------:R-:W-:-:S04]  /*b700*/  ULOP3.LUT UR7, UR42, 0x2, URZ, 0xfc, !UPT ;  /* 0x000000022a077892 */ /* 0x000fc8000f8efc3f */
[----:B------:R-:W-:-:S06]  /*b710*/  UISETP.NE.AND UP0, UPT, UR7, 0x3, UPT ;  /* 0x000000030700788c */ /* 0x000fcc000bf05270 */
[----:B------:R-:W-:-:S13]  /*b720*/  PLOP3.LUT P0, PT, PT, PT, UP0, 0x80, 0x0 ;  /* 0x000000000000781c */ /* 0x000fda0003f0f008 */
[----:B------:R-:W-:Y:S05]  /*b730*/  @!P0 BRA `(.L_x_306) ;  /* 0x0000000000048947 */ /* 0x000fea0003800000 */
[----:B------:R-:W-:Y:S01]  /*b740*/  BPT.TRAP 0x1 ;  /* 0x000000040000795c */ /* 0x000fe20000300000 */
.L_x_306:
[----:B------:R-:W0:Y:S01]  /*b750*/  S2R R3, SR_CgaCtaId ;  /* 0x0000000000037919 */ /* 0x000e220000008800 */
[----:B------:R-:W-:-:S04]  /*b760*/  MOV R2, 0x400 ;  /* 0x0000040000027802 */ /* 0x000fc80000000f00 */
[----:B0-----:R-:W-:Y:S02]  /*b770*/  LEA R3, R3, R2, 0x18 ;  /* 0x0000000203037211 */ /* 0x001fe400078ec0ff */
[----:B------:R-:W-:-:S03]  /*b780*/  SHF.L.U32 R2, R8, 0x1f, RZ ;  /* 0x0000001f08027819 */ /* 0x000fc600000006ff */
[----:B------:R-:W-:-:S04]  /*b790*/  VIADD R3, R3, 0x10 ;  /* 0x0000001003037836 */ /* 0x000fc80000000000 */
[C---:B------:R-:W-:Y:S02]  /*b7a0*/  IMAD R7, R0.reuse, 0x8, R3 ;  /* 0x0000000800077824 */ /* 0x040fe400078e0203 */
[----:B------:R-:W-:Y:S02]  /*b7b0*/  VIADD R0, R0, 0x1 ;  /* 0x0000000100007836 */ /* 0x000fe40000000000 */
[----:B------:R-:W0:Y:S03]  /*b7c0*/  SYNCS.PHASECHK.TRANS64.TRYWAIT P0, [R7+URZ], R2 ;  /* 0x00000002070075a7 */ /* 0x000e26000800017f */
[----:B------:R-:W-:-:S04]  /*b7d0*/  ISETP.NE.AND P1, PT, R0, 0x2, PT ;  /* 0x000000020000780c */ /* 0x000fc80003f25270 */
[----:B------:R-:W-:Y:S02]  /*b7e0*/  SEL R5, RZ, 0x1, P1 ;  /* 0x00000001ff057807 */ /* 0x000fe40000800000 */
[----:B------:R-:W-:Y:S02]  /*b7f0*/  SEL R0, R0, RZ, P1 ;  /* 0x000000ff00007207 */ /* 0x000fe40000800000 */
[----:B------:R-:W-:Y:S01]  /*b800*/  LOP3.LUT R5, R8, R5, RZ, 0x3c, !PT ;  /* 0x0000000508057212 */ /* 0x000fe200078e3cff */
[----:B0-----:R-:W-:Y:S06]  /*b810*/  @!P0 BRA `(.L_x_307) ;  /* 0x0000000000c88947 */ /* 0x001fec0003800000 */
.L_x_318:
[----:B------:R-:W-:Y:S01]  /*b820*/  IMAD R3, R0, 0x8, R3 ;  /* 0x0000000800037824 */ /* 0x000fe200078e0203 */
[----:B------:R-:W-:-:S07]  /*b830*/  SHF.L.U32 R0, R5, 0x1f, RZ ;  /* 0x0000001f05007819 */ /* 0x000fce00000006ff */
.L_x_308:
[----:B-1----:R1:W2:Y:S02]  /*b840*/  SYNCS.PHASECHK.TRANS64.TRYWAIT P0, [R3+URZ], R0 ;  /* 0x00000000030075a7 */ /* 0x0022a4000800017f */
[----:B--2---:R-:W-:Y:S05]  /*b850*/  @!P0 NANOSLEEP.SYNCS 0x989680 ;  /* 0x009896800000895d */ /* 0x004fea0003900000 */
[----:B------:R-:W2:Y:S02]  /*b860*/  @!P0 SYNCS.PHASECHK.TRANS64 P0, [R3+URZ], R0 ;  /* 0x00000000030085a7 */ /* 0x000ea4000800007f */
[----:B--2---:R-:W-:Y:S05]  /*b870*/  @!P0 BRA `(.L_x_308) ;  /* 0xfffffffc00f08947 */ /* 0x004fea000383ffff */
.L_x_305:
[----:B------:R-:W-:Y:S05]  /*b880*/  BSYNC B0 ;  /* 0x0000000000007941 */ /* 0x000fea0003800000 */
.L_x_304:
[----:B------:R-:W-:Y:S05]  /*b890*/  EXIT ;  /* 0x000000000000794d */ /* 0x000fea0003800000 */
.L_x_14:
[----:B0-----:R0:W1:Y:S02]  /*b8a0*/  SYNCS.PHASECHK.TRANS64.TRYWAIT P0, [R157+URZ], R0 ;  /* 0x000000009d0075a7 */ /* 0x001064000800017f */
[----:B-1----:R-:W-:Y:S05]  /*b8b0*/  @!P0 NANOSLEEP.SYNCS 0x989680 ;  /* 0x009896800000895d */ /* 0x002fea0003900000 */
[----:B------:R-:W1:Y:S02]  /*b8c0*/  @!P0 SYNCS.PHASECHK.TRANS64 P0, [R157+URZ], R0 ;  /* 0x000000009d0085a7 */ /* 0x000e64000800007f */
[----:B-1----:R-:W-:Y:S05]  /*b8d0*/  @!P0 BRA `(.L_x_14) ;  /* 0xfffffffc00f08947 */ /* 0x002fea000383ffff */
[----:B------:R-:W-:Y:S05]  /*b8e0*/  BRA `(.L_x_309) ;  /* 0xffffff5c00187947 */ /* 0x000fea000383ffff */
.L_x_19:
[----:B-1----:R1:W2:Y:S02]  /*b8f0*/  SYNCS.PHASECHK.TRANS64.TRYWAIT P1, [R3+URZ], R0 ;  /* 0x00000000030075a7 */ /* 0x0022a4000802017f */
[----:B--2---:R-:W-:Y:S05]  /*b900*/  @!P1 NANOSLEEP.SYNCS 0x989680 ;  /* 0x009896800000995d */ /* 0x004fea0003900000 */
[----:B------:R-:W2:Y:S02]  /*b910*/  @!P1 SYNCS.PHASECHK.TRANS64 P1, [R3+URZ], R0 ;  /* 0x00000000030095a7 */ /* 0x000ea4000802007f */
[----:B--2---:R-:W-:Y:S05]  /*b920*/  @!P1 BRA `(.L_x_19) ;  /* 0xfffffffc00f09947 */ /* 0x004fea000383ffff */
[----:B------:R-:W-:Y:S05]  /*b930*/  BRA `(.L_x_18) ;  /* 0xffffff5c00887947 */ /* 0x000fea000383ffff */
.L_x_24:
[----:B-1----:R-:W-:-:S04]  /*b940*/  IMAD.U32 R4, RZ, RZ, UR8 ;  /* 0x00000008ff047e24 */ /* 0x002fc8000f8e00ff */
[----:B------:R1:W2:Y:S03]  /*b950*/  SYNCS.PHASECHK.TRANS64.TRYWAIT P1, [R4+URZ], R3 ;  /* 0x00000003040075a7 */ /* 0x0002a6000802017f */
[----:B--2---:R-:W-:Y:S05]  /*b960*/  @!P1 NANOSLEEP.SYNCS 0x989680 ;  /* 0x009896800000995d */ /* 0x004fea0003900000 */
[----:B------:R-:W2:Y:S02]  /*b970*/  @!P1 SYNCS.PHASECHK.TRANS64 P1, [R4+URZ], R3 ;  /* 0x00000003040095a7 */ /* 0x000ea4000802007f */
[----:B--2---:R-:W-:Y:S05]  /*b980*/  @!P1 BRA `(.L_x_24) ;  /* 0xfffffffc00ec9947 */ /* 0x004fea000383ffff */
[----:B------:R-:W-:Y:S05]  /*b990*/  BRA `(.L_x_23) ;  /* 0xffffff6000e47947 */ /* 0x000fea000383ffff */
.L_x_30:
[----:B0-----:R0:W1:Y:S02]  /*b9a0*/  SYNCS.PHASECHK.TRANS64.TRYWAIT P0, [R157+URZ+0x10], R0 ;  /* 0x000010009d0075a7 */ /* 0x001064000800017f */
[----:B-1----:R-:W-:Y:S05]  /*b9b0*/  @!P0 NANOSLEEP.SYNCS 0x989680 ;  /* 0x009896800000895d */ /* 0x002fea0003900000 */
[----:B------:R-:W1:Y:S02]  /*b9c0*/  @!P0 SYNCS.PHASECHK.TRANS64 P0, [R157+URZ+0x10], R0 ;  /* 0x000010009d0085a7 */ /* 0x000e64000800007f */
[----:B-1----:R-:W-:Y:S05]  /*b9d0*/  @!P0 BRA `(.L_x_30) ;  /* 0xfffffffc00f08947 */ /* 0x002fea000383ffff */
[----:B------:R-:W-:Y:S05]  /*b9e0*/  BRA `(.L_x_310) ;  /* 0xffffff6800b07947 */ /* 0x000fea000383ffff */
.L_x_291:
[----:B------:R-:W-:Y:S01]  /*b9f0*/  BSSY B1, `(.L_x_311) ;  /* 0x0000006000017945 */ /* 0x000fe20003800000 */
[----:B------:R-:W-:-:S07]  /*ba00*/  IMAD.MOV.U32 R15, RZ, RZ, -0x1 ;  /* 0xffffffffff0f7424 */ /* 0x000fce00078e00ff */
[----:B------:R-:W-:Y:S05]  /*ba10*/  WARPSYNC.COLLECTIVE R15, `(.L_x_312) ;  /* 0x000000000f0c7348 */ /* 0x000fea0003c00000 */
[----:B------:R-:W-:Y:S02]  /*ba20*/  ELECT P6, UR62, PT ;  /* 0x00000000003e782f */ /* 0x000fe400038c0000 */
[----:B------:R-:W-:Y:S01]  /*ba30*/  MOV R14, UR62 ;  /* 0x0000003e000e7c02 */ /* 0x000fe20008000f00 */
[----:B------:R-:W-:Y:S10]  /*ba40*/  ENDCOLLECTIVE ;  /* 0x000000000000791b */ /* 0x000ff40003800000 */
.L_x_312:
[----:B------:R-:W-:Y:S05]  /*ba50*/  BSYNC B1 ;  /* 0x0000000000017941 */ /* 0x000fea0003800000 */
.L_x_311:
[----:B------:R-:W-:Y:S05]  /*ba60*/  BRA `(.L_x_313) ;  /* 0xfffffff000207947 */ /* 0x000fea000383ffff */
.L_x_294:
[----:B-1----:R1:W2:Y:S02]  /*ba70*/  SYNCS.PHASECHK.TRANS64.TRYWAIT P1, [R7+URZ+0x10], R4 ;  /* 0x00001004070075a7 */ /* 0x0022a4000802017f */
[----:B--2---:R-:W-:Y:S05]  /*ba80*/  @!P1 NANOSLEEP.SYNCS 0x989680 ;  /* 0x009896800000995d */ /* 0x004fea0003900000 */
[----:B------:R-:W2:Y:S02]  /*ba90*/  @!P1 SYNCS.PHASECHK.TRANS64 P1, [R7+URZ+0x10], R4 ;  /* 0x00001004070095a7 */ /* 0x000ea4000802007f */
[----:B--2---:R-:W-:Y:S05]  /*baa0*/  @!P1 BRA `(.L_x_294) ;  /* 0xfffffffc00f09947 */ /* 0x004fea000383ffff */
[----:B------:R-:W-:Y:S05]  /*bab0*/  BRA `(.L_x_314) ;  /* 0xfffffff000547947 */ /* 0x000fea000383ffff */
.L_x_303:
[----:B------:R-:W-:Y:S01]  /*bac0*/  BSSY B0, `(.L_x_315) ;  /* 0x0000006000007945 */ /* 0x000fe20003800000 */
[----:B------:R-:W-:-:S07]  /*bad0*/  IMAD.MOV.U32 R15, RZ, RZ, -0x1 ;  /* 0xffffffffff0f7424 */ /* 0x000fce00078e00ff */
[----:B------:R-:W-:Y:S05]  /*bae0*/  WARPSYNC.COLLECTIVE R15, `(.L_x_316) ;  /* 0x000000000f0c7348 */ /* 0x000fea0003c00000 */
[----:B------:R-:W-:Y:S02]  /*baf0*/  ELECT P6, UR62, PT ;  /* 0x00000000003e782f */ /* 0x000fe400038c0000 */
[----:B------:R-:W-:Y:S01]  /*bb00*/  MOV R14, UR62 ;  /* 0x0000003e000e7c02 */ /* 0x000fe20008000f00 */
[----:B------:R-:W-:Y:S10]  /*bb10*/  ENDCOLLECTIVE ;  /* 0x000000000000791b */ /* 0x000ff40003800000 */
.L_x_316:
[----:B------:R-:W-:Y:S05]  /*bb20*/  BSYNC B0 ;  /* 0x0000000000007941 */ /* 0x000fea0003800000 */
.L_x_315:
[----:B------:R-:W-:Y:S05]  /*bb30*/  BRA `(.L_x_317) ;  /* 0xfffffff800e87947 */ /* 0x000fea000383ffff */
.L_x_307:
[----:B0-----:R0:W1:Y:S02]  /*bb40*/  SYNCS.PHASECHK.TRANS64.TRYWAIT P0, [R7+URZ], R2 ;  /* 0x00000002070075a7 */ /* 0x001064000800017f */
[----:B-1----:R-:W-:Y:S05]  /*bb50*/  @!P0 NANOSLEEP.SYNCS 0x989680 ;  /* 0x009896800000895d */ /* 0x002fea0003900000 */
[----:B------:R-:W1:Y:S02]  /*bb60*/  @!P0 SYNCS.PHASECHK.TRANS64 P0, [R7+URZ], R2 ;  /* 0x00000002070085a7 */ /* 0x000e64000800007f */
[----:B-1----:R-:W-:Y:S05]  /*bb70*/  @!P0 BRA `(.L_x_307) ;  /* 0xfffffffc00f08947 */ /* 0x002fea000383ffff */
[----:B------:R-:W-:Y:S05]  /*bb80*/  BRA `(.L_x_318) ;  /* 0xfffffffc00247947 */ /* 0x000fea000383ffff */
.L_x_319:
[----:B------:R-:W-:-:S00]  /*bb90*/  BRA `(.L_x_319) ;  /* 0xfffffffc00fc7947 */ /* 0x000fc0000383ffff */
[----:B------:R-:W-:-:S00]  /*bba0*/  NOP ;  /* 0x0000000000007918 */ /* 0x000fc00000000000 */
        /* <DEDUP_REMOVED lines=13> */
.L_x_320:


//--------------------- .nv.global.init           --------------------------
	.section	.nv.global.init,"aw",@progbits
.nv.global.init:
	.type		$str$22,@object
	.size		$str$22,($str$23 - $str$22)
$str$22:
        /*0000*/ 	.byte	0x6b, 0x5f, 0x74, 0x69, 0x6c, 0x65, 0x5f, 0x63, 0x6f, 0x75, 0x6e, 0x74, 0x20, 0x3e, 0x3d, 0x20
        /*0010*/ 	.byte	0x31, 0x00
	.type		$str$23,@object
	.size		$str$23,(__unnamed_1 - $str$23)
$str$23:
        /*0012*/ 	.byte	0x2f, 0x74, 0x6d, 0x70, 0x2f, 0x63, 0x75, 0x74, 0x6c, 0x61, 0x73, 0x73, 0x5f, 0x73, 0x77, 0x65
        /*0022*/ 	.byte	0x65, 0x70, 0x5f, 0x73, 0x72, 0x63, 0x2f, 0x69, 0x6e, 0x63, 0x6c, 0x75, 0x64, 0x65, 0x2f, 0x63
        /*0032*/ 	.byte	0x75, 0x74, 0x6c, 0x61, 0x73, 0x73, 0x2f, 0x67, 0x65, 0x6d, 0x6d, 0x2f, 0x63, 0x6f, 0x6c, 0x6c
        /*0042*/ 	.byte	0x65, 0x63, 0x74, 0x69, 0x76, 0x65, 0x2f, 0x73, 0x6d, 0x39, 0x30, 0x5f, 0x6d, 0x6d, 0x61, 0x5f
        /*0052*/ 	.byte	0x74, 0x6d, 0x61, 0x5f, 0x67, 0x6d, 0x6d, 0x61, 0x5f, 0x73, 0x73, 0x5f, 0x77, 0x61, 0x72, 0x70
        /*0062*/ 	.byte	0x73, 0x70, 0x65, 0x63, 0x69, 0x61, 0x6c, 0x69, 0x7a, 0x65, 0x64, 0x2e, 0x68, 0x70, 0x70, 0x00
	.type		__unnamed_1,@object
	.size		__unnamed_1,(.L_0 - __unnamed_1)
__unnamed_1:
        /*0072*/ 	.byte	0x76, 0x6f, 0x69, 0x64, 0x20, 0x63, 0x75, 0x74, 0x6c, 0x61, 0x73, 0x73, 0x3a, 0x3a, 0x67, 0x65
        /* <DEDUP_REMOVED lines=179> */
        /*0bb2*/ 	.byte	0x64, 0x65, 0x6e, 0x74, 0x69, 0x74, 0x79, 0x5d, 0x00
.L_0:


//--------------------- .nv.shared._ZN7cutlass13device_kernelINS_4gemm6kernel13GemmUniversalIN4cute5tupleIJiiiiEEENS1_10collective13CollectiveMmaINS1_34MainloopSm90TmaGmmaWarpSpecializedILi2ENS5_IJNS4_1CILi1EEESB_SB_EEENS1_32KernelTmaWarpSpecializedPingpongEEENS5_IJNSA_ILi64EEENSA_ILi256EEENSA_ILi128EEEEEENS_6half_tENS5_IJlSB_lEEESJ_SK_NS4_8TiledMMAINS4_8MMA_AtomIJNS4_4SM904GMMA26MMA_64x256x16_F32F16F16_SSILNSO_5MajorE0ELSQ_0ELNSO_7ScaleInE1ELSR_1EEEEEENS4_6LayoutISC_NS5_IJNSA_ILi0EEESV_SV_EEEEENS5_IJNS4_10UnderscoreESY_SY_EEEEENS4_13SM90_TMA_LOADENS4_14ComposedLayoutINS4_7SwizzleILi3ELi4ELi3EEENS4_18smem_ptr_flag_bitsILi16EEENSU_INS5_IJNSA_ILi8EEESF_EEENS5_IJSF_SB_EEEEEEEvNS4_8identityES11_S1B_vS1C_EENS_8epilogue10collective6detail29Sm90TmaWarpSpecializedAdapterINS1F_15DefaultEpilogueISJ_SK_SK_NS1E_6thread17LinearCombinationISJ_Li1EffLNS1J_9ScaleType4KindE0ELNS_15FloatRoundStyleE2ESJ_EENS1_15EpilogueDefaultEEEEEvvEEEEvNT_6ParamsE --------------------------
	.section	.nv.shared._ZN7cutlass13device_kernelINS_4gemm6kernel13GemmUniversalIN4cute5tupleIJiiiiEEENS1_10collective13CollectiveMmaINS1_34MainloopSm90TmaGmmaWarpSpecializedILi2ENS5_IJNS4_1CILi1EEESB_SB_EEENS1_32KernelTmaWarpSpecializedPingpongEEENS5_IJNSA_ILi64EEENSA_ILi256EEENSA_ILi128EEEEEENS_6half_tENS5_IJlSB_lEEESJ_SK_NS4_8TiledMMAINS4_8MMA_AtomIJNS4_4SM904GMMA26MMA_64x256x16_F32F16F16_SSILNSO_5MajorE0ELSQ_0ELNSO_7ScaleInE1ELSR_1EEEEEENS4_6LayoutISC_NS5_IJNSA_ILi0EEESV_SV_EEEEENS5_IJNS4_10UnderscoreESY_SY_EEEEENS4_13SM90_TMA_LOADENS4_14ComposedLayoutINS4_7SwizzleILi3ELi4ELi3EEENS4_18smem_ptr_flag_bitsILi16EEENSU_INS5_IJNSA_ILi8EEESF_EEENS5_IJSF_SB_EEEEEEEvNS4_8identityES11_S1B_vS1C_EENS_8epilogue10collective6detail29Sm90TmaWarpSpecializedAdapterINS1F_15DefaultEpilogueISJ_SK_SK_NS1E_6thread17LinearCombinationISJ_Li1EffLNS1J_9ScaleType4KindE0ELNS_15FloatRoundStyleE2ESJ_EENS1_15EpilogueDefaultEEEEEvvEEEEvNT_6ParamsE,"aw",@nobits
	.sectionflags	@""
	.align	16
	.zero		1024


//--------------------- .nv.shared.reserved.0     --------------------------
	.section	.nv.shared.reserved.0,"aw",@nobits
	.weak		__nv_reservedSMEM_offset_0_alias
	.size		__nv_reservedSMEM_offset_0_alias, 0, 0
	.other		__nv_reservedSMEM_offset_0_alias,@"STO_CUDA_RESERVED_SHARED STV_DEFAULT"
__nv_reservedSMEM_offset_0_alias:
	.zero		0


//--------------------- .nv.global                --------------------------
	.section	.nv.global,"aw",@nobits
.nv.global:
	.type		_ZN40_INTERNAL_681fb4e9_4_k_cu_870a58a2_161114cute1_E,@object
	.size		_ZN40_INTERNAL_681fb4e9_4_k_cu_870a58a2_161114cute1_E,(_ZN40_INTERNAL_681fb4e9_4_k_cu_870a58a2_161114cuda3std3__45__cpo6cbeginE - _ZN40_INTERNAL_681fb4e9_4_k_cu_870a58a2_161114cute1_E)
_ZN40_INTERNAL_681fb4e9_4_k_cu_870a58a2_161114cute1_E:
	.zero		1
	.type		_ZN40_INTERNAL_681fb4e9_4_k_cu_870a58a2_161114cuda3std3__45__cpo6cbeginE,@object
	.size		_ZN40_INTERNAL_681fb4e9_4_k_cu_870a58a2_161114cuda3std3__45__cpo6cbeginE,(_ZN40_INTERNAL_681fb4e9_4_k_cu_870a58a2_161114cuda3std3__48in_placeE - _ZN40_INTERNAL_681fb4e9_4_k_cu_870a58a2_161114cuda3std3__45__cpo6cbeginE)
_ZN40_INTERNAL_681fb4e9_4_k_cu_870a58a2_161114cuda3std3__45__cpo6cbeginE:
	.zero		1
	.type		_ZN40_INTERNAL_681fb4e9_4_k_cu_870a58a2_161114cuda3std3__48in_placeE,@object
	.size		_ZN40_INTERNAL_681fb4e9_4_k_cu_870a58a2_161114cuda3std3__48in_placeE,(_ZN40_INTERNAL_681fb4e9_4_k_cu_870a58a2_161114cuda3std6ranges3__45__cpo9iter_moveE - _ZN40_INTERNAL_681fb4e9_4_k_cu_870a58a2_161114cuda3std3__48in_placeE)
_ZN40_INTERNAL_681fb4e9_4_k_cu_870a58a2_161114cuda3std3__48in_placeE:
	.zero		1
	.type		_ZN40_INTERNAL_681fb4e9_4_k_cu_870a58a2_161114cuda3std6ranges3__45__cpo9iter_moveE,@object
	.size		_ZN40_INTERNAL_681fb4e9_4_k_cu_870a58a2_161114cuda3std6ranges3__45__cpo9iter_moveE,(_ZN40_INTERNAL_681fb4e9_4_k_cu_870a58a2_161114cuda3std3__45__cpo5beginE - _ZN40_INTERNAL_681fb4e9_4_k_cu_870a58a2_161114cuda3std6ranges3__45__cpo9iter_moveE)
_ZN40_INTERNAL_681fb4e9_4_k_cu_870a58a2_161114cuda3std6ranges3__45__cpo9iter_moveE:
	.zero		1
	.type		_ZN40_INTERNAL_681fb4e9_4_k_cu_870a58a2_161114cuda3std3__45__cpo5beginE,@object
	.size		_ZN40_INTERNAL_681fb4e9_4_k_cu_870a58a2_161114cuda3std3__45__cpo5beginE,(_ZN40_INTERNAL_681fb4e9_4_k_cu_870a58a2_161114cuda3std3__442_GLOBAL__N__681fb4e9_4_k_cu_870a58a2_161116ignoreE - _ZN40_INTERNAL_681fb4e9_4_k_cu_870a58a2_161114cuda3std3__45__cpo5beginE)
_ZN40_INTERNAL_681fb4e9_4_k_cu_870a58a2_161114cuda3std3__45__cpo5beginE:
	.zero		1
	.type		_ZN40_INTERNAL_681fb4e9_4_k_cu_870a58a2_161114cuda3std3__442_GLOBAL__N__681fb4e9_4_k_cu_870a58a2_161116ignoreE,@object
	.size		_ZN40_INTERNAL_681fb4e9_4_k_cu_870a58a2_161114cuda3std3__442_GLOBAL__N__681fb4e9_4_k_cu_870a58a2_161116ignoreE,(_ZN40_INTERNAL_681fb4e9_4_k_cu_870a58a2_161114cute7productE - _ZN40_INTERNAL_681fb4e9_4_k_cu_870a58a2_161114cuda3std3__442_GLOBAL__N__681fb4e9_4_k_cu_870a58a2_161116ignoreE)
_ZN40_INTERNAL_681fb4e9_4_k_cu_870a58a2_161114cuda3std3__442_GLOBAL__N__681fb4e9_4_k_cu_870a58a2_161116ignoreE:
	.zero		1
	.type		_ZN40_INTERNAL_681fb4e9_4_k_cu_870a58a2_161114cute7productE,@object
	.size		_ZN40_INTERNAL_681fb4e9_4_k_cu_870a58a2_161114cute7productE,(_ZN40_INTERNAL_681fb4e9_4_k_cu_870a58a2_161114cuda3std3__45__cpo3endE - _ZN40_INTERNAL_681fb4e9_4_k_cu_870a58a2_161114cute7productE)
_ZN40_INTERNAL_681fb4e9_4_k_cu_870a58a2_161114cute7productE:
	.zero		1
	.type		_ZN40_INTERNAL_681fb4e9_4_k_cu_870a58a2_161114cuda3std3__45__cpo3endE,@object
	.size		_ZN40_INTERNAL_681fb4e9_4_k_cu_870a58a2_161114cuda3std3__45__cpo3endE,(_ZN40_INTERNAL_681fb4e9_4_k_cu_870a58a2_161114cuda3std3__419piecewise_constructE - _ZN40_INTERNAL_681fb4e9_4_k_cu_870a58a2_161114cuda3std3__45__cpo3endE)
_ZN40_INTERNAL_681fb4e9_4_k_cu_870a58a2_161114cuda3std3__45__cpo3endE:
	.zero		1
	.type		_ZN40_INTERNAL_681fb4e9_4_k_cu_870a58a2_161114cuda3std3__419piecewise_constructE,@object
	.size		_ZN40_INTERNAL_681fb4e9_4_k_cu_870a58a2_161114cuda3std3__419piecewise_constructE,(_ZN40_INTERNAL_681fb4e9_4_k_cu_870a58a2_161114cuda3std3__45__cpo4cendE - _ZN40_INTERNAL_681fb4e9_4_k_cu_870a58a2_161114cuda3std3__419piecewise_constructE)
_ZN40_INTERNAL_681fb4e9_4_k_cu_870a58a2_161114cuda3std3__419piecewise_constructE:
	.zero		1
	.type		_ZN40_INTERNAL_681fb4e9_4_k_cu_870a58a2_161114cuda3std3__45__cpo4cendE,@object
	.size		_ZN40_INTERNAL_681fb4e9_4_k_cu_870a58a2_161114cuda3std3__45__cpo4cendE,(_ZN40_INTERNAL_681fb4e9_4_k_cu_870a58a2_161114cuda3std6ranges3__45__cpo4swapE - _ZN40_INTERNAL_681fb4e9_4_k_cu_870a58a2_161114cuda3std3__45__cpo4cendE)
_ZN40_INTERNAL_681fb4e9_4_k_cu_870a58a2_161114cuda3std3__45__cpo4cendE:
	.zero		1
	.type		_ZN40_INTERNAL_681fb4e9_4_k_cu_870a58a2_161114cuda3std6ranges3__45__cpo4swapE,@object
	.size		_ZN40_INTERNAL_681fb4e9_4_k_cu_870a58a2_161114cuda3std6ranges3__45__cpo4swapE,(.L_8 - _ZN40_INTERNAL_681fb4e9_4_k_cu_870a58a2_161114cuda3std6ranges3__45__cpo4swapE)
_ZN40_INTERNAL_681fb4e9_4_k_cu_870a58a2_161114cuda3std6ranges3__45__cpo4swapE:
	.zero		1
.L_8:


//--------------------- .nv.constant0._ZN7cutlass13device_kernelINS_4gemm6kernel13GemmUniversalIN4cute5tupleIJiiiiEEENS1_10collective13CollectiveMmaINS1_34MainloopSm90TmaGmmaWarpSpecializedILi2ENS5_IJNS4_1CILi1EEESB_SB_EEENS1_32KernelTmaWarpSpecializedPingpongEEENS5_IJNSA_ILi64EEENSA_ILi256EEENSA_ILi128EEEEEENS_6half_tENS5_IJlSB_lEEESJ_SK_NS4_8TiledMMAINS4_8MMA_AtomIJNS4_4SM904GMMA26MMA_64x256x16_F32F16F16_SSILNSO_5MajorE0ELSQ_0ELNSO_7ScaleInE1ELSR_1EEEEEENS4_6LayoutISC_NS5_IJNSA_ILi0EEESV_SV_EEEEENS5_IJNS4_10UnderscoreESY_SY_EEEEENS4_13SM90_TMA_LOADENS4_14ComposedLayoutINS4_7SwizzleILi3ELi4ELi3EEENS4_18smem_ptr_flag_bitsILi16EEENSU_INS5_IJNSA_ILi8EEESF_EEENS5_IJSF_SB_EEEEEEEvNS4_8identityES11_S1B_vS1C_EENS_8epilogue10collective6detail29Sm90TmaWarpSpecializedAdapterINS1F_15DefaultEpilogueISJ_SK_SK_NS1E_6thread17LinearCombinationISJ_Li1EffLNS1J_9ScaleType4KindE0ELNS_15FloatRoundStyleE2ESJ_EENS1_15EpilogueDefaultEEEEEvvEEEEvNT_6ParamsE --------------------------
	.section	.nv.constant0._ZN7cutlass13device_kernelINS_4gemm6kernel13GemmUniversalIN4cute5tupleIJiiiiEEENS1_10collective13CollectiveMmaINS1_34MainloopSm90TmaGmmaWarpSpecializedILi2ENS5_IJNS4_1CILi1EEESB_SB_EEENS1_32KernelTmaWarpSpecializedPingpongEEENS5_IJNSA_ILi64EEENSA_ILi256EEENSA_ILi128EEEEEENS_6half_tENS5_IJlSB_lEEESJ_SK_NS4_8TiledMMAINS4_8MMA_AtomIJNS4_4SM904GMMA26MMA_64x256x16_F32F16F16_SSILNSO_5MajorE0ELSQ_0ELNSO_7ScaleInE1ELSR_1EEEEEENS4_6LayoutISC_NS5_IJNSA_ILi0EEESV_SV_EEEEENS5_IJNS4_10UnderscoreESY_SY_EEEEENS4_13SM90_TMA_LOADENS4_14ComposedLayoutINS4_7SwizzleILi3ELi4ELi3EEENS4_18smem_ptr_flag_bitsILi16EEENSU_INS5_IJNSA_ILi8EEESF_EEENS5_IJSF_SB_EEEEEEEvNS4_8identityES11_S1B_vS1C_EENS_8epilogue10collective6detail29Sm90TmaWarpSpecializedAdapterINS1F_15DefaultEpilogueISJ_SK_SK_NS1E_6thread17LinearCombinationISJ_Li1EffLNS1J_9ScaleType4KindE0ELNS_15FloatRoundStyleE2ESJ_EENS1_15EpilogueDefaultEEEEEvvEEEEvNT_6ParamsE,"a",@progbits
	.sectionflags	@""
	.align	4
.nv.constant0._ZN7cutlass13device_kernelINS_4gemm6kernel13GemmUniversalIN4cute5tupleIJiiiiEEENS1_10collective13CollectiveMmaINS1_34MainloopSm90TmaGmmaWarpSpecializedILi2ENS5_IJNS4_1CILi1EEESB_SB_EEENS1_32KernelTmaWarpSpecializedPingpongEEENS5_IJNSA_ILi64EEENSA_ILi256EEENSA_ILi128EEEEEENS_6half_tENS5_IJlSB_lEEESJ_SK_NS4_8TiledMMAINS4_8MMA_AtomIJNS4_4SM904GMMA26MMA_64x256x16_F32F16F16_SSILNSO_5MajorE0ELSQ_0ELNSO_7ScaleInE1ELSR_1EEEEEENS4_6LayoutISC_NS5_IJNSA_ILi0EEESV_SV_EEEEENS5_IJNS4_10UnderscoreESY_SY_EEEEENS4_13SM90_TMA_LOADENS4_14ComposedLayoutINS4_7SwizzleILi3ELi4ELi3EEENS4_18smem_ptr_flag_bitsILi16EEENSU_INS5_IJNSA_ILi8EEESF_EEENS5_IJSF_SB_EEEEEEEvNS4_8identityES11_S1B_vS1C_EENS_8epilogue10collective6detail29Sm90TmaWarpSpecializedAdapterINS1F_15DefaultEpilogueISJ_SK_SK_NS1E_6thread17LinearCombinationISJ_Li1EffLNS1J_9ScaleType4KindE0ELNS_15FloatRoundStyleE2ESJ_EENS1_15EpilogueDefaultEEEEEvvEEEEvNT_6ParamsE:
	.zero		1664


//--------------------- SYMBOLS --------------------------

	.type		.nv.reservedSmem.offset0,@object
	.size		.nv.reservedSmem.offset0,0x4
	.type		__assertfail,@function
